// auto-generated by cutlass_sweep.gemm — config: {"arch": "sm_100", "cluster_m": 1, "cluster_n": 2, "dtype": "bf16", "stages": 0, "tile_k": 64, "tile_m": 128, "tile_n": 128}
#include "cutlass/cutlass.h"
#include "cutlass/gemm/collective/collective_builder.hpp"
#include "cutlass/gemm/device/gemm_universal_adapter.h"
#include "cutlass/gemm/kernel/gemm_universal.hpp"
#include "cutlass/epilogue/collective/collective_builder.hpp"

using ElemA = cutlass::bfloat16_t;
using ElemB = cutlass::bfloat16_t;
using ElemCD = cutlass::bfloat16_t;
using Acc  = float;
using TileShape    = cute::Shape<cute::_128, cute::_128, cute::_64>;
using ClusterShape = cute::Shape<cute::_1, cute::_2, cute::_1>;

using CollectiveEpilogue = typename cutlass::epilogue::collective::CollectiveBuilder<
    cutlass::arch::Sm100, cutlass::arch::OpClassTensorOp,
    TileShape, ClusterShape,
    cutlass::epilogue::collective::EpilogueTileAuto,
    Acc, Acc,
    ElemCD, cutlass::layout::RowMajor, 128 / cutlass::sizeof_bits<ElemCD>::value,
    ElemCD, cutlass::layout::RowMajor, 128 / cutlass::sizeof_bits<ElemCD>::value,
    cutlass::epilogue::collective::EpilogueScheduleAuto
  >::CollectiveOp;

using CollectiveMainloop = typename cutlass::gemm::collective::CollectiveBuilder<
    cutlass::arch::Sm100, cutlass::arch::OpClassTensorOp,
    ElemA, cutlass::layout::RowMajor, 128 / cutlass::sizeof_bits<ElemA>::value,
    ElemB, cutlass::layout::ColumnMajor, 128 / cutlass::sizeof_bits<ElemB>::value,
    Acc,
    TileShape, ClusterShape,
    cutlass::gemm::collective::StageCountAutoCarveout<static_cast<int>(sizeof(typename CollectiveEpilogue::SharedStorage))>,
    cutlass::gemm::collective::KernelScheduleAuto
  >::CollectiveOp;

using GemmKernel = cutlass::gemm::kernel::GemmUniversal<
    cute::Shape<int,int,int,int>,
    CollectiveMainloop,
    CollectiveEpilogue
>;
using Gemm = cutlass::gemm::device::GemmUniversalAdapter<GemmKernel>;

// Force the device kernel symbol into the cubin without needing a host main.
auto* _anchor = &cutlass::device_kernel<GemmKernel>;


// ===== COMPILED SASS (sm_100a) =====

	.target	sm_100a

	.elftype	@"ET_EXEC"


//--------------------- .note.nv.tkinfo           --------------------------
	.section	.note.nv.tkinfo,"",@"SHT_NOTE"
	.sectionflags	@"SHF_NOTE_NV_TKINFO"
	.tkinfo
        /*0018*/ 	.word	0x00000002
        /*0030*/ 	.string	""
        /*0030*/ 	.string	"ptxas"
        /*0030*/ 	.string	"Cuda compilation tools, release 13.0, V13.0.88"
        /*0030*/ 	.string	"Build cuda_13.0.r13.0/compiler.36424714_0"
        /*0030*/ 	.string	"-arch sm_100a -m 64 "



//--------------------- .note.nv.cuinfo           --------------------------
	.section	.note.nv.cuinfo,"",@"SHT_NOTE"
	.sectionflags	@"SHF_NOTE_NV_CUINFO"
        /*0018*/ 	.short	0x0002
        /*001a*/ 	.short	0x0064
        /*001c*/ 	.short	0x0082
	.zero		2


//--------------------- .nv.info                  --------------------------
	.section	.nv.info,"",@"SHT_CUDA_INFO"
	.align	4


	//----- nvinfo : EIATTR_REGCOUNT
	.align		4
        /*0000*/ 	.byte	0x04, 0x2f
        /*0002*/ 	.short	(.L_19 - .L_18)
	.align		4
.L_18:
        /*0004*/ 	.word	index@(_ZN7cutlass13device_kernelINS_4gemm6kernel13GemmUniversalIN4cute5tupleIJiiiiEEENS1_10collective13CollectiveMmaINS1_35MainloopSm100TmaUmmaWarpSpecializedILi6ELi2ELi4ENS5_IJNS4_1CILi1EEENSA_ILi2EEESB_EEEEENS5_IJNSA_ILi128EEESF_NSA_ILi64EEEEEENS_10bfloat16_tENS5_IJlSB_lEEESI_SJ_NS4_8TiledMMAINS4_8MMA_AtomIJNS4_20SM100_MMA_F16BF16_SSISI_SI_fLi128ELi128ELNS4_4UMMA5MajorE0ELSO_0ELNSN_7ScaleInE0ELSP_0EEEEEENS4_6LayoutINS5_IJSB_SB_SB_EEENS5_IJNSA_ILi0EEESU_SU_EEEEENS5_IJNS4_10UnderscoreESX_SX_EEEEENS4_23SM90_TMA_LOAD_MULTICASTENS4_14ComposedLayoutINS4_7SwizzleILi3ELi4ELi3EEENS4_18smem_ptr_flag_bitsILi16EEENSS_INS5_IJNSA_ILi8EEESG_EEENS5_IJSG_SB_EEEEEEEvNS4_8identityENS4_13SM90_TMA_LOADES1A_vS1B_EENS_8epilogue10collective18CollectiveEpilogueINS1E_23Sm100TmaWarpSpecializedILi4ELi2ELi32ELb1ELb0EEEJSH_NS5_IJNSS_ISF_SB_EENSS_INSA_ILi32EEESB_EEEEESI_SJ_SI_SJ_NS1E_6fusion15FusionCallbacksIS1I_NS1N_17LinearCombinationISI_fSI_fLNS_15FloatRoundStyleE2EEESH_S1M_JEEENS4_5SM1004TMEM4LOAD26SM100_TMEM_LOAD_32dp32b32xES1C_NS11_INS12_ILi2ELi4ELi3EEES15_NSS_INS5_IJS16_S1K_EEENS5_IJS1K_SB_EEEEEEENS4_39AutoVectorizingCopyWithAssumedAlignmentILi128EEENS4_14SM90_TMA_STOREES21_S23_S23_EEEvvEEEEvNT_6ParamsE)
        /*0008*/ 	.word	0x00000076


	//----- nvinfo : EIATTR_FRAME_SIZE
	.align		4
.L_19:
        /*000c*/ 	.byte	0x04, 0x11
        /*000e*/ 	.short	(.L_21 - .L_20)
	.align		4
.L_20:
        /*0010*/ 	.word	index@($__internal_2_$__cuda_sm10x_tcgen05_guardrail_trap_unallocated_columns_being_dealloced)
        /*0014*/ 	.word	0x00000000


	//----- nvinfo : EIATTR_FRAME_SIZE
	.align		4
.L_21:
        /*0018*/ 	.byte	0x04, 0x11
        /*001a*/ 	.short	(.L_23 - .L_22)
	.align		4
.L_22:
        /*001c*/ 	.word	index@($__internal_1_$__cuda_sm10x_tcgen05_guardrail_trap_phase_invalid_during_alloc)
        /*0020*/ 	.word	0x00000000


	//----- nvinfo : EIATTR_FRAME_SIZE
	.align		4
.L_23:
        /*0024*/ 	.byte	0x04, 0x11
        /*0026*/ 	.short	(.L_25 - .L_24)
	.align		4
.L_24:
        /*0028*/ 	.word	index@($__internal_0_$__cuda_sm10x_tcgen05_guardrail_trap_col_being_dealloced_not_returned_by_alloc)
        /*002c*/ 	.word	0x00000000


	//----- nvinfo : EIATTR_FRAME_SIZE
	.align		4
.L_25:
        /*0030*/ 	.byte	0x04, 0x11
        /*0032*/ 	.short	(.L_27 - .L_26)
	.align		4
.L_26:
        /*0034*/ 	.word	index@(_ZN7cutlass13device_kernelINS_4gemm6kernel13GemmUniversalIN4cute5tupleIJiiiiEEENS1_10collective13CollectiveMmaINS1_35MainloopSm100TmaUmmaWarpSpecializedILi6ELi2ELi4ENS5_IJNS4_1CILi1EEENSA_ILi2EEESB_EEEEENS5_IJNSA_ILi128EEESF_NSA_ILi64EEEEEENS_10bfloat16_tENS5_IJlSB_lEEESI_SJ_NS4_8TiledMMAINS4_8MMA_AtomIJNS4_20SM100_MMA_F16BF16_SSISI_SI_fLi128ELi128ELNS4_4UMMA5MajorE0ELSO_0ELNSN_7ScaleInE0ELSP_0EEEEEENS4_6LayoutINS5_IJSB_SB_SB_EEENS5_IJNSA_ILi0EEESU_SU_EEEEENS5_IJNS4_10UnderscoreESX_SX_EEEEENS4_23SM90_TMA_LOAD_MULTICASTENS4_14ComposedLayoutINS4_7SwizzleILi3ELi4ELi3EEENS4_18smem_ptr_flag_bitsILi16EEENSS_INS5_IJNSA_ILi8EEESG_EEENS5_IJSG_SB_EEEEEEEvNS4_8identityENS4_13SM90_TMA_LOADES1A_vS1B_EENS_8epilogue10collective18CollectiveEpilogueINS1E_23Sm100TmaWarpSpecializedILi4ELi2ELi32ELb1ELb0EEEJSH_NS5_IJNSS_ISF_SB_EENSS_INSA_ILi32EEESB_EEEEESI_SJ_SI_SJ_NS1E_6fusion15FusionCallbacksIS1I_NS1N_17LinearCombinationISI_fSI_fLNS_15FloatRoundStyleE2EEESH_S1M_JEEENS4_5SM1004TMEM4LOAD26SM100_TMEM_LOAD_32dp32b32xES1C_NS11_INS12_ILi2ELi4ELi3EEES15_NSS_INS5_IJS16_S1K_EEENS5_IJS1K_SB_EEEEEEENS4_39AutoVectorizingCopyWithAssumedAlignmentILi128EEENS4_14SM90_TMA_STOREES21_S23_S23_EEEvvEEEEvNT_6ParamsE)
        /*0038*/ 	.word	0x00000000


	//----- nvinfo : EIATTR_MIN_STACK_SIZE
	.align		4
.L_27:
        /*003c*/ 	.byte	0x04, 0x12
        /*003e*/ 	.short	(.L_29 - .L_28)
	.align		4
.L_28:
        /*0040*/ 	.word	index@(_ZN7cutlass13device_kernelINS_4gemm6kernel13GemmUniversalIN4cute5tupleIJiiiiEEENS1_10collective13CollectiveMmaINS1_35MainloopSm100TmaUmmaWarpSpecializedILi6ELi2ELi4ENS5_IJNS4_1CILi1EEENSA_ILi2EEESB_EEEEENS5_IJNSA_ILi128EEESF_NSA_ILi64EEEEEENS_10bfloat16_tENS5_IJlSB_lEEESI_SJ_NS4_8TiledMMAINS4_8MMA_AtomIJNS4_20SM100_MMA_F16BF16_SSISI_SI_fLi128ELi128ELNS4_4UMMA5MajorE0ELSO_0ELNSN_7ScaleInE0ELSP_0EEEEEENS4_6LayoutINS5_IJSB_SB_SB_EEENS5_IJNSA_ILi0EEESU_SU_EEEEENS5_IJNS4_10UnderscoreESX_SX_EEEEENS4_23SM90_TMA_LOAD_MULTICASTENS4_14ComposedLayoutINS4_7SwizzleILi3ELi4ELi3EEENS4_18smem_ptr_flag_bitsILi16EEENSS_INS5_IJNSA_ILi8EEESG_EEENS5_IJSG_SB_EEEEEEEvNS4_8identityENS4_13SM90_TMA_LOADES1A_vS1B_EENS_8epilogue10collective18CollectiveEpilogueINS1E_23Sm100TmaWarpSpecializedILi4ELi2ELi32ELb1ELb0EEEJSH_NS5_IJNSS_ISF_SB_EENSS_INSA_ILi32EEESB_EEEEESI_SJ_SI_SJ_NS1E_6fusion15FusionCallbacksIS1I_NS1N_17LinearCombinationISI_fSI_fLNS_15FloatRoundStyleE2EEESH_S1M_JEEENS4_5SM1004TMEM4LOAD26SM100_TMEM_LOAD_32dp32b32xES1C_NS11_INS12_ILi2ELi4ELi3EEES15_NSS_INS5_IJS16_S1K_EEENS5_IJS1K_SB_EEEEEEENS4_39AutoVectorizingCopyWithAssumedAlignmentILi128EEENS4_14SM90_TMA_STOREES21_S23_S23_EEEvvEEEEvNT_6ParamsE)
        /*0044*/ 	.word	0x00000000
.L_29:


//--------------------- .nv.compat                --------------------------
	.section	.nv.compat,"",@"SHT_CUDA_COMPAT_INFO"
	.align	4
        /*0000*/ 	.byte	0x02, 0x09, 0x01, 0x00, 0x02, 0x02, 0x02, 0x00, 0x02, 0x05, 0x05, 0x00, 0x03, 0x07, 0x01, 0x01
        /*0010*/ 	.byte	0x02, 0x03, 0x01, 0x00, 0x02, 0x06, 0x01, 0x00, 0x04, 0x0b, 0x08, 0x00, 0x09, 0x00, 0x00, 0x00
        /*0020*/ 	.byte	0x00, 0x00, 0x00, 0x00


//--------------------- .nv.info._ZN7cutlass13device_kernelINS_4gemm6kernel13GemmUniversalIN4cute5tupleIJiiiiEEENS1_10collective13CollectiveMmaINS1_35MainloopSm100TmaUmmaWarpSpecializedILi6ELi2ELi4ENS5_IJNS4_1CILi1EEENSA_ILi2EEESB_EEEEENS5_IJNSA_ILi128EEESF_NSA_ILi64EEEEEENS_10bfloat16_tENS5_IJlSB_lEEESI_SJ_NS4_8TiledMMAINS4_8MMA_AtomIJNS4_20SM100_MMA_F16BF16_SSISI_SI_fLi128ELi128ELNS4_4UMMA5MajorE0ELSO_0ELNSN_7ScaleInE0ELSP_0EEEEEENS4_6LayoutINS5_IJSB_SB_SB_EEENS5_IJNSA_ILi0EEESU_SU_EEEEENS5_IJNS4_10UnderscoreESX_SX_EEEEENS4_23SM90_TMA_LOAD_MULTICASTENS4_14ComposedLayoutINS4_7SwizzleILi3ELi4ELi3EEENS4_18smem_ptr_flag_bitsILi16EEENSS_INS5_IJNSA_ILi8EEESG_EEENS5_IJSG_SB_EEEEEEEvNS4_8identityENS4_13SM90_TMA_LOADES1A_vS1B_EENS_8epilogue10collective18CollectiveEpilogueINS1E_23Sm100TmaWarpSpecializedILi4ELi2ELi32ELb1ELb0EEEJSH_NS5_IJNSS_ISF_SB_EENSS_INSA_ILi32EEESB_EEEEESI_SJ_SI_SJ_NS1E_6fusion15FusionCallbacksIS1I_NS1N_17LinearCombinationISI_fSI_fLNS_15FloatRoundStyleE2EEESH_S1M_JEEENS4_5SM1004TMEM4LOAD26SM100_TMEM_LOAD_32dp32b32xES1C_NS11_INS12_ILi2ELi4ELi3EEES15_NSS_INS5_IJS16_S1K_EEENS5_IJS1K_SB_EEEEEEENS4_39AutoVectorizingCopyWithAssumedAlignmentILi128EEENS4_14SM90_TMA_STOREES21_S23_S23_EEEvvEEEEvNT_6ParamsE --------------------------
	.section	.nv.info._ZN7cutlass13device_kernelINS_4gemm6kernel13GemmUniversalIN4cute5tupleIJiiiiEEENS1_10collective13CollectiveMmaINS1_35MainloopSm100TmaUmmaWarpSpecializedILi6ELi2ELi4ENS5_IJNS4_1CILi1EEENSA_ILi2EEESB_EEEEENS5_IJNSA_ILi128EEESF_NSA_ILi64EEEEEENS_10bfloat16_tENS5_IJlSB_lEEESI_SJ_NS4_8TiledMMAINS4_8MMA_AtomIJNS4_20SM100_MMA_F16BF16_SSISI_SI_fLi128ELi128ELNS4_4UMMA5MajorE0ELSO_0ELNSN_7ScaleInE0ELSP_0EEEEEENS4_6LayoutINS5_IJSB_SB_SB_EEENS5_IJNSA_ILi0EEESU_SU_EEEEENS5_IJNS4_10UnderscoreESX_SX_EEEEENS4_23SM90_TMA_LOAD_MULTICASTENS4_14ComposedLayoutINS4_7SwizzleILi3ELi4ELi3EEENS4_18smem_ptr_flag_bitsILi16EEENSS_INS5_IJNSA_ILi8EEESG_EEENS5_IJSG_SB_EEEEEEEvNS4_8identityENS4_13SM90_TMA_LOADES1A_vS1B_EENS_8epilogue10collective18CollectiveEpilogueINS1E_23Sm100TmaWarpSpecializedILi4ELi2ELi32ELb1ELb0EEEJSH_NS5_IJNSS_ISF_SB_EENSS_INSA_ILi32EEESB_EEEEESI_SJ_SI_SJ_NS1E_6fusion15FusionCallbacksIS1I_NS1N_17LinearCombinationISI_fSI_fLNS_15FloatRoundStyleE2EEESH_S1M_JEEENS4_5SM1004TMEM4LOAD26SM100_TMEM_LOAD_32dp32b32xES1C_NS11_INS12_ILi2ELi4ELi3EEES15_NSS_INS5_IJS16_S1K_EEENS5_IJS1K_SB_EEEEEEENS4_39AutoVectorizingCopyWithAssumedAlignmentILi128EEENS4_14SM90_TMA_STOREES21_S23_S23_EEEvvEEEEvNT_6ParamsE,"",@"SHT_CUDA_INFO"
	.sectionflags	@""
	.align	4


	//----- nvinfo : EIATTR_CUDA_API_VERSION
	.align		4
        /*0000*/ 	.byte	0x04, 0x37
        /*0002*/ 	.short	(.L_31 - .L_30)
.L_30:
        /*0004*/ 	.word	0x00000082


	//----- nvinfo : EIATTR_KPARAM_INFO
	.align		4
.L_31:
        /*0008*/ 	.byte	0x04, 0x17
        /*000a*/ 	.short	(.L_33 - .L_32)
.L_32:
        /*000c*/ 	.word	0x00000000
        /*0010*/ 	.short	0x0000
        /*0012*/ 	.short	0x0000
        /*0014*/ 	.byte	0x00, 0xf0, 0x01, 0x20


	//----- nvinfo : EIATTR_AT_ENTRY_FRAGMENTS
	.align		4
.L_33:
        /*0018*/ 	.byte	0x04, 0x4f
        /*001a*/ 	.short	(.L_35 - .L_34)


	//   ....[0]....
.L_34:
        /*001c*/ 	.word	0x00000006


	//----- nvinfo : EIATTR_RESERVED_SMEM_USED
	.align		4
.L_35:
        /*0020*/ 	.byte	0x01, 0x41
	.zero		2


	//----- nvinfo : EIATTR_SPARSE_MMA_MASK
	.align		4
        /*0024*/ 	.byte	0x03, 0x50
        /*0026*/ 	.short	0x0000


	//----- nvinfo : EIATTR_TCGEN05_1CTA_USED
	.align		4
        /*0028*/ 	.byte	0x01, 0x51
	.zero		2


	//----- nvinfo : EIATTR_MAXREG_COUNT
	.align		4
        /*002c*/ 	.byte	0x03, 0x1b
        /*002e*/ 	.short	0x00ff


	//----- nvinfo : EIATTR_NUM_BARRIERS
	.align		4
        /*0030*/ 	.byte	0x02, 0x4c
        /*0032*/ 	.byte	0x07
	.zero		1


	//----- nvinfo : EIATTR_EXTERNS
	.align		4
        /*0034*/ 	.byte	0x04, 0x0f
        /*0036*/ 	.short	(.L_37 - .L_36)


	//   ....[0]....
	.align		4
.L_36:
        /*0038*/ 	.word	index@(__assertfail)


	//----- nvinfo : EIATTR_MERCURY_ISA_VERSION
	.align		4
.L_37:
        /*003c*/ 	.byte	0x03, 0x5f
        /*003e*/ 	.short	0x0101


	//----- nvinfo : EIATTR_INT_WARP_WIDE_INSTR_OFFSETS
	.align		4
        /*0040*/ 	.byte	0x04, 0x31
        /*0042*/ 	.short	(.L_39 - .L_38)


	//   ....[0]....
.L_38:
        /*0044*/ 	.word	0x00003dd0


	//   ....[1]....
        /*0048*/ 	.word	0x00003df0


	//   ....[2]....
        /*004c*/ 	.word	0x00003e20


	//   ....[3]....
        /*0050*/ 	.word	0x00004960


	//   ....[4]....
        /*0054*/ 	.word	0x000049d0


	//   ....[5]....
        /*0058*/ 	.word	0x00004ab0


	//   ....[6]....
        /*005c*/ 	.word	0x00004b30


	//   ....[7]....
        /*0060*/ 	.word	0x00004c30


	//   ....[8]....
        /*0064*/ 	.word	0x00004cb0


	//   ....[9]....
        /*0068*/ 	.word	0x00004da0


	//   ....[10]....
        /*006c*/ 	.word	0x00004e50


	//----- nvinfo : EIATTR_COOP_GROUP_MASK_REGIDS
	.align		4
.L_39:
        /*0070*/ 	.byte	0x04, 0x29
        /*0072*/ 	.short	(.L_41 - .L_40)


	//   ....[0]....
.L_40:
        /*0074*/ 	.word	0xffffffff


	//   ....[1]....
        /*0078*/ 	.word	0xffffffff


	//   ....[2]....
        /*007c*/ 	.word	0xffffffff


	//   ....[3]....
        /*0080*/ 	.word	0xffffffff


	//   ....[4]....
        /*0084*/ 	.word	0xffffffff


	//   ....[5]....
        /*0088*/ 	.word	0xffffffff


	//   ....[6]....
        /*008c*/ 	.word	0xffffffff


	//   ....[7]....
        /*0090*/ 	.word	0xffffffff


	//   ....[8]....
        /*0094*/ 	.word	0xffffffff


	//   ....[9]....
        /*0098*/ 	.word	0xffffffff


	//   ....[10]....
        /*009c*/ 	.word	0xffffffff


	//   ....[11]....
        /*00a0*/ 	.word	0xffffffff


	//   ....[12]....
        /*00a4*/ 	.word	0xffffffff


	//   ....[13]....
        /*00a8*/ 	.word	0xffffffff


	//----- nvinfo : EIATTR_COOP_GROUP_INSTR_OFFSETS
	.align		4
.L_41:
        /*00ac*/ 	.byte	0x04, 0x28
        /*00ae*/ 	.short	(.L_43 - .L_42)


	//   ....[0]....
.L_42:
        /*00b0*/ 	.word	0x00000080


	//   ....[1]....
        /*00b4*/ 	.word	0x000004f0


	//   ....[2]....
        /*00b8*/ 	.word	0x000006e0


	//   ....[3]....
        /*00bc*/ 	.word	0x00000880


	//   ....[4]....
        /*00c0*/ 	.word	0x00000980


	//   ....[5]....
        /*00c4*/ 	.word	0x00000af0


	//   ....[6]....
        /*00c8*/ 	.word	0x00000c90


	//   ....[7]....
        /*00cc*/ 	.word	0x00000e40


	//   ....[8]....
        /*00d0*/ 	.word	0x00002050


	//   ....[9]....
        /*00d4*/ 	.word	0x00003020


	//   ....[10]....
        /*00d8*/ 	.word	0x00003230


	//   ....[11]....
        /*00dc*/ 	.word	0x00003260


	//   ....[12]....
        /*00e0*/ 	.word	0x00003cb0


	//   ....[13]....
        /*00e4*/ 	.word	0x00003ee0


	//----- nvinfo : EIATTR_VRC_CTA_INIT_COUNT
	.align		4
.L_43:
        /*00e8*/ 	.byte	0x02, 0x4a
        /*00ea*/ 	.byte	0x80
	.zero		1


	//----- nvinfo : EIATTR_SYSCALL_OFFSETS
	.align		4
        /*00ec*/ 	.byte	0x04, 0x46
        /*00ee*/ 	.short	(.L_45 - .L_44)


	//   ....[0]....
.L_44:
        /*00f0*/ 	.word	0x00005aa0


	//   ....[1]....
        /*00f4*/ 	.word	0x00005b90


	//   ....[2]....
        /*00f8*/ 	.word	0x00006360


	//   ....[3]....
        /*00fc*/ 	.word	0x00006fe0


	//   ....[4]....
        /*0100*/ 	.word	0x00007c40


	//   ....[5]....
        /*0104*/ 	.word	0x000088a0


	//----- nvinfo : EIATTR_MBARRIER_INSTR_OFFSETS
	.align		4
.L_45:
        /*0108*/ 	.byte	0x04, 0x39
        /*010a*/ 	.short	(.L_47 - .L_46)


	//   ....[0]....
.L_46:
        /*010c*/ 	.word	0x00000610
        /*0110*/ 	.word	0x000000ff
        /*0114*/ 	.word	0x00000000
        /*0118*/ 	.short	0x0100
        /*011a*/ 	.byte	0x04
	.zero		1


	//   ....[1]....
        /*011c*/ 	.word	0x00000620
        /*0120*/ 	.word	0x000000ff
        /*0124*/ 	.word	0x00000030
        /*0128*/ 	.short	0x0100
        /*012a*/ 	.byte	0x04
	.zero		1


	//   ....[2]....
        /*012c*/ 	.word	0x00000630
        /*0130*/ 	.word	0x000000ff
        /*0134*/ 	.word	0x00000008
        /*0138*/ 	.short	0x0100
        /*013a*/ 	.byte	0x04
	.zero		1


	//   ....[3]....
        /*013c*/ 	.word	0x00000640
        /*0140*/ 	.word	0x000000ff
        /*0144*/ 	.word	0x00000038
        /*0148*/ 	.short	0x0100
        /*014a*/ 	.byte	0x04
	.zero		1


	//   ....[4]....
        /*014c*/ 	.word	0x00000650
        /*0150*/ 	.word	0x000000ff
        /*0154*/ 	.word	0x00000010
        /*0158*/ 	.short	0x0100
        /*015a*/ 	.byte	0x04
	.zero		1


	//   ....[5]....
        /*015c*/ 	.word	0x00000660
        /*0160*/ 	.word	0x000000ff
        /*0164*/ 	.word	0x00000040
        /*0168*/ 	.short	0x0100
        /*016a*/ 	.byte	0x04
	.zero		1


	//   ....[6]....
        /*016c*/ 	.word	0x00000670
        /*0170*/ 	.word	0x000000ff
        /*0174*/ 	.word	0x00000018
        /*0178*/ 	.short	0x0100
        /*017a*/ 	.byte	0x04
	.zero		1


	//   ....[7]....
        /*017c*/ 	.word	0x00000680
        /*0180*/ 	.word	0x000000ff
        /*0184*/ 	.word	0x00000048
        /*0188*/ 	.short	0x0100
        /*018a*/ 	.byte	0x04
	.zero		1


	//   ....[8]....
        /*018c*/ 	.word	0x00000690
        /*0190*/ 	.word	0x000000ff
        /*0194*/ 	.word	0x00000020
        /*0198*/ 	.short	0x0100
        /*019a*/ 	.byte	0x04
	.zero		1


	//   ....[9]....
        /*019c*/ 	.word	0x000006a0
        /*01a0*/ 	.word	0x000000ff
        /*01a4*/ 	.word	0x00000050
        /*01a8*/ 	.short	0x0100
        /*01aa*/ 	.byte	0x04
	.zero		1


	//   ....[10]....
        /*01ac*/ 	.word	0x000006b0
        /*01b0*/ 	.word	0x000000ff
        /*01b4*/ 	.word	0x00000028
        /*01b8*/ 	.short	0x0100
        /*01ba*/ 	.byte	0x04
	.zero		1


	//   ....[11]....
        /*01bc*/ 	.word	0x000006c0
        /*01c0*/ 	.word	0x000000ff
        /*01c4*/ 	.word	0x00000058
        /*01c8*/ 	.short	0x0100
        /*01ca*/ 	.byte	0x04
	.zero		1


	//   ....[12]....
        /*01cc*/ 	.word	0x000007f0
        /*01d0*/ 	.word	0x000000ff
        /*01d4*/ 	.word	0x00000060
        /*01d8*/ 	.short	0x0100
        /*01da*/ 	.byte	0x04
	.zero		1


	//   ....[13]....
        /*01dc*/ 	.word	0x00000800
        /*01e0*/ 	.word	0x000000ff
        /*01e4*/ 	.word	0x00000080
        /*01e8*/ 	.short	0x0100
        /*01ea*/ 	.byte	0x04
	.zero		1


	//   ....[14]....
        /*01ec*/ 	.word	0x00000810
        /*01f0*/ 	.word	0x000000ff
        /*01f4*/ 	.word	0x00000068
        /*01f8*/ 	.short	0x0100
        /*01fa*/ 	.byte	0x04
	.zero		1


	//   ....[15]....
        /*01fc*/ 	.word	0x00000820
        /*0200*/ 	.word	0x000000ff
        /*0204*/ 	.word	0x00000088
        /*0208*/ 	.short	0x0100
        /*020a*/ 	.byte	0x04
	.zero		1


	//   ....[16]....
        /*020c*/ 	.word	0x00000830
        /*0210*/ 	.word	0x000000ff
        /*0214*/ 	.word	0x00000070
        /*0218*/ 	.short	0x0100
        /*021a*/ 	.byte	0x04
	.zero		1


	//   ....[17]....
        /*021c*/ 	.word	0x00000840
        /*0220*/ 	.word	0x000000ff
        /*0224*/ 	.word	0x00000090
        /*0228*/ 	.short	0x0100
        /*022a*/ 	.byte	0x04
	.zero		1


	//   ....[18]....
        /*022c*/ 	.word	0x00000850
        /*0230*/ 	.word	0x000000ff
        /*0234*/ 	.word	0x00000078
        /*0238*/ 	.short	0x0100
        /*023a*/ 	.byte	0x04
	.zero		1


	//   ....[19]....
        /*023c*/ 	.word	0x00000860
        /*0240*/ 	.word	0x000000ff
        /*0244*/ 	.word	0x00000098
        /*0248*/ 	.short	0x0100
        /*024a*/ 	.byte	0x04
	.zero		1


	//   ....[20]....
        /*024c*/ 	.word	0x00000950
        /*0250*/ 	.word	0x000000ff
        /*0254*/ 	.word	0x000000a0
        /*0258*/ 	.short	0x0100
        /*025a*/ 	.byte	0x06
	.zero		1


	//   ....[21]....
        /*025c*/ 	.word	0x00000960
        /*0260*/ 	.word	0x000000ff
        /*0264*/ 	.word	0x000000a8
        /*0268*/ 	.short	0x0100
        /*026a*/ 	.byte	0x06
	.zero		1


	//   ....[22]....
        /*026c*/ 	.word	0x00000aa0
        /*0270*/ 	.word	0x000000ff
        /*0274*/ 	.word	0x000000b0
        /*0278*/ 	.short	0x0100
        /*027a*/ 	.byte	0x06
	.zero		1


	//   ....[23]....
        /*027c*/ 	.word	0x00000ab0
        /*0280*/ 	.word	0x000000ff
        /*0284*/ 	.word	0x000000c0
        /*0288*/ 	.short	0x0100
        /*028a*/ 	.byte	0x06
	.zero		1


	//   ....[24]....
        /*028c*/ 	.word	0x00000ac0
        /*0290*/ 	.word	0x000000ff
        /*0294*/ 	.word	0x000000b8
        /*0298*/ 	.short	0x0100
        /*029a*/ 	.byte	0x06
	.zero		1


	//   ....[25]....
        /*029c*/ 	.word	0x00000ad0
        /*02a0*/ 	.word	0x000000ff
        /*02a4*/ 	.word	0x000000c8
        /*02a8*/ 	.short	0x0100
        /*02aa*/ 	.byte	0x06
	.zero		1


	//   ....[26]....
        /*02ac*/ 	.word	0x00000c00
        /*02b0*/ 	.word	0x000000ff
        /*02b4*/ 	.word	0x000000d0
        /*02b8*/ 	.short	0x0100
        /*02ba*/ 	.byte	0x04
	.zero		1


	//   ....[27]....
        /*02bc*/ 	.word	0x00000c10
        /*02c0*/ 	.word	0x000000ff
        /*02c4*/ 	.word	0x000000f0
        /*02c8*/ 	.short	0x0100
        /*02ca*/ 	.byte	0x04
	.zero		1


	//   ....[28]....
        /*02cc*/ 	.word	0x00000c20
        /*02d0*/ 	.word	0x000000ff
        /*02d4*/ 	.word	0x000000d8
        /*02d8*/ 	.short	0x0100
        /*02da*/ 	.byte	0x04
	.zero		1


	//   ....[29]....
        /*02dc*/ 	.word	0x00000c30
        /*02e0*/ 	.word	0x000000ff
        /*02e4*/ 	.word	0x000000f8
        /*02e8*/ 	.short	0x0100
        /*02ea*/ 	.byte	0x04
	.zero		1


	//   ....[30]....
        /*02ec*/ 	.word	0x00000c40
        /*02f0*/ 	.word	0x000000ff
        /*02f4*/ 	.word	0x000000e0
        /*02f8*/ 	.short	0x0100
        /*02fa*/ 	.byte	0x04
	.zero		1


	//   ....[31]....
        /*02fc*/ 	.word	0x00000c50
        /*0300*/ 	.word	0x000000ff
        /*0304*/ 	.word	0x00000100
        /*0308*/ 	.short	0x0100
        /*030a*/ 	.byte	0x04
	.zero		1


	//   ....[32]....
        /*030c*/ 	.word	0x00000c60
        /*0310*/ 	.word	0x000000ff
        /*0314*/ 	.word	0x000000e8
        /*0318*/ 	.short	0x0100
        /*031a*/ 	.byte	0x04
	.zero		1


	//   ....[33]....
        /*031c*/ 	.word	0x00000c70
        /*0320*/ 	.word	0x000000ff
        /*0324*/ 	.word	0x00000108
        /*0328*/ 	.short	0x0100
        /*032a*/ 	.byte	0x04
	.zero		1


	//   ....[34]....
        /*032c*/ 	.word	0x00000d60
        /*0330*/ 	.word	0x000000ff
        /*0334*/ 	.word	0x00000110
        /*0338*/ 	.short	0x0100
        /*033a*/ 	.byte	0x04
	.zero		1


	//   ....[35]....
        /*033c*/ 	.word	0x00000d70
        /*0340*/ 	.word	0x000000ff
        /*0344*/ 	.word	0x00000120
        /*0348*/ 	.short	0x0100
        /*034a*/ 	.byte	0x04
	.zero		1


	//   ....[36]....
        /*034c*/ 	.word	0x00000d80
        /*0350*/ 	.word	0x000000ff
        /*0354*/ 	.word	0x00000118
        /*0358*/ 	.short	0x0100
        /*035a*/ 	.byte	0x04
	.zero		1


	//   ....[37]....
        /*035c*/ 	.word	0x00000d90
        /*0360*/ 	.word	0x000000ff
        /*0364*/ 	.word	0x00000128
        /*0368*/ 	.short	0x0100
        /*036a*/ 	.byte	0x04
	.zero		1


	//   ....[38]....
        /*036c*/ 	.word	0x000018d0
        /*0370*/ 	.word	0x00000003
        /*0374*/ 	.word	0x00000120
        /*0378*/ 	.short	0x010a
        /*037a*/ 	.byte	0xff
	.zero		1


	//   ....[39]....
        /*037c*/ 	.word	0x00001900
        /*0380*/ 	.word	0x00000003
        /*0384*/ 	.word	0x00000110
        /*0388*/ 	.short	0x0101
        /*038a*/ 	.byte	0xff
	.zero		1


	//   ....[40]....
        /*038c*/ 	.word	0x000019d0
        /*0390*/ 	.word	0x000000ff
        /*0394*/ 	.word	0x00000030
        /*0398*/ 	.short	0x010a
        /*039a*/ 	.byte	0x04
	.zero		1


	//   ....[41]....
        /*039c*/ 	.word	0x00001a50
        /*03a0*/ 	.word	0x000000ff
        /*03a4*/ 	.word	0x00000030
        /*03a8*/ 	.short	0x010a
        /*03aa*/ 	.byte	0x21
	.zero		1


	//   ....[42]....
        /*03ac*/ 	.word	0x00001bf0
        /*03b0*/ 	.word	0x000000ff
        /*03b4*/ 	.word	0x00000030
        /*03b8*/ 	.short	0x010a
        /*03ba*/ 	.byte	0x08
	.zero		1


	//   ....[43]....
        /*03bc*/ 	.word	0x00001d00
        /*03c0*/ 	.word	0x000000ff
        /*03c4*/ 	.word	0x000000a8
        /*03c8*/ 	.short	0x0101
        /*03ca*/ 	.byte	0x06
	.zero		1


	//   ....[44]....
        /*03cc*/ 	.word	0x00001d20
        /*03d0*/ 	.word	0x000000ff
        /*03d4*/ 	.word	0x00000030
        /*03d8*/ 	.short	0x010a
        /*03da*/ 	.byte	0x04
	.zero		1


	//   ....[45]....
        /*03dc*/ 	.word	0x00001da0
        /*03e0*/ 	.word	0x000000ff
        /*03e4*/ 	.word	0x00000030
        /*03e8*/ 	.short	0x010a
        /*03ea*/ 	.byte	0x11
	.zero		1


	//   ....[46]....
        /*03ec*/ 	.word	0x00001f40
        /*03f0*/ 	.word	0x000000ff
        /*03f4*/ 	.word	0x00000030
        /*03f8*/ 	.short	0x010a
        /*03fa*/ 	.byte	0x07
	.zero		1


	//   ....[47]....
        /*03fc*/ 	.word	0x00002080
        /*0400*/ 	.word	0x00000003
        /*0404*/ 	.word	0x000000b0
        /*0408*/ 	.short	0x010a
        /*040a*/ 	.byte	0xff
	.zero		1


	//   ....[48]....
        /*040c*/ 	.word	0x000021d0
        /*0410*/ 	.word	0x00000000
        /*0414*/ 	.word	0x00000000
        /*0418*/ 	.short	0x0101
        /*041a*/ 	.byte	0xff
	.zero		1


	//   ....[49]....
        /*041c*/ 	.word	0x00002780
        /*0420*/ 	.word	0x000000ff
        /*0424*/ 	.word	0x00000000
        /*0428*/ 	.short	0x010a
        /*042a*/ 	.byte	0x04
	.zero		1


	//   ....[50]....
        /*042c*/ 	.word	0x00002810
        /*0430*/ 	.word	0x000000ff
        /*0434*/ 	.word	0x00000000
        /*0438*/ 	.short	0x010a
        /*043a*/ 	.byte	0x05
	.zero		1


	//   ....[51]....
        /*043c*/ 	.word	0x000028a0
        /*0440*/ 	.word	0x000000ff
        /*0444*/ 	.word	0x00000000
        /*0448*/ 	.short	0x010a
        /*044a*/ 	.byte	0x05
	.zero		1


	//   ....[52]....
        /*044c*/ 	.word	0x00002930
        /*0450*/ 	.word	0x000000ff
        /*0454*/ 	.word	0x00000000
        /*0458*/ 	.short	0x010a
        /*045a*/ 	.byte	0x05
	.zero		1


	//   ....[53]....
        /*045c*/ 	.word	0x000029c0
        /*0460*/ 	.word	0x000000ff
        /*0464*/ 	.word	0x00000000
        /*0468*/ 	.short	0x010a
        /*046a*/ 	.byte	0x05
	.zero		1


	//   ....[54]....
        /*046c*/ 	.word	0x00002a60
        /*0470*/ 	.word	0x00000000
        /*0474*/ 	.word	0x00000000
        /*0478*/ 	.short	0x010a
        /*047a*/ 	.byte	0xff
	.zero		1


	//   ....[55]....
        /*047c*/ 	.word	0x00002b80
        /*0480*/ 	.word	0x00000002
        /*0484*/ 	.word	0x00000110
        /*0488*/ 	.short	0x010a
        /*048a*/ 	.byte	0xff
	.zero		1


	//   ....[56]....
        /*048c*/ 	.word	0x00002be0
        /*0490*/ 	.word	0x00000004
        /*0494*/ 	.word	0x00000000
        /*0498*/ 	.short	0x0101
        /*049a*/ 	.byte	0xff
	.zero		1


	//   ....[57]....
        /*049c*/ 	.word	0x00002c00
        /*04a0*/ 	.word	0x000000ff
        /*04a4*/ 	.word	0x000000c0
        /*04a8*/ 	.short	0x010a
        /*04aa*/ 	.byte	0x04
	.zero		1


	//   ....[58]....
        /*04ac*/ 	.word	0x00002d20
        /*04b0*/ 	.word	0x00000002
        /*04b4*/ 	.word	0x000000b0
        /*04b8*/ 	.short	0x010a
        /*04ba*/ 	.byte	0xff
	.zero		1


	//   ....[59]....
        /*04bc*/ 	.word	0x00002e30
        /*04c0*/ 	.word	0x00000002
        /*04c4*/ 	.word	0x00000000
        /*04c8*/ 	.short	0x0101
        /*04ca*/ 	.byte	0xff
	.zero		1


	//   ....[60]....
        /*04cc*/ 	.word	0x00002ec0
        /*04d0*/ 	.word	0x000000ff
        /*04d4*/ 	.word	0x000000c0
        /*04d8*/ 	.short	0x0106
        /*04da*/ 	.byte	0x04
	.zero		1


	//   ....[61]....
        /*04dc*/ 	.word	0x00002ee0
        /*04e0*/ 	.word	0x000000ff
        /*04e4*/ 	.word	0x000000c0
        /*04e8*/ 	.short	0x010a
        /*04ea*/ 	.byte	0x04
	.zero		1


	//   ....[62]....
        /*04ec*/ 	.word	0x00002f70
        /*04f0*/ 	.word	0x000000ff
        /*04f4*/ 	.word	0x000000c0
        /*04f8*/ 	.short	0x0106
        /*04fa*/ 	.byte	0x07
	.zero		1


	//   ....[63]....
        /*04fc*/ 	.word	0x00002fb0
        /*0500*/ 	.word	0x00000000
        /*0504*/ 	.word	0x000000c0
        /*0508*/ 	.short	0x010a
        /*050a*/ 	.byte	0xff
	.zero		1


	//   ....[64]....
        /*050c*/ 	.word	0x00003500
        /*0510*/ 	.word	0x00000000
        /*0514*/ 	.word	0x000000b0
        /*0518*/ 	.short	0x010a
        /*051a*/ 	.byte	0xff
	.zero		1


	//   ....[65]....
        /*051c*/ 	.word	0x00003610
        /*0520*/ 	.word	0x00000003
        /*0524*/ 	.word	0x00000000
        /*0528*/ 	.short	0x0101
        /*052a*/ 	.byte	0xff
	.zero		1


	//   ....[66]....
        /*052c*/ 	.word	0x00003620
        /*0530*/ 	.word	0x000000ff
        /*0534*/ 	.word	0x00000000
        /*0538*/ 	.short	0x010a
        /*053a*/ 	.byte	0x04
	.zero		1


	//   ....[67]....
        /*053c*/ 	.word	0x00003640
        /*0540*/ 	.word	0x000000ff
        /*0544*/ 	.word	0x000000f0
        /*0548*/ 	.short	0x010a
        /*054a*/ 	.byte	0x1e
	.zero		1


	//   ....[68]....
        /*054c*/ 	.word	0x00003710
        /*0550*/ 	.word	0x000000ff
        /*0554*/ 	.word	0x00000000
        /*0558*/ 	.short	0x010a
        /*055a*/ 	.byte	0x05
	.zero		1


	//   ....[69]....
        /*055c*/ 	.word	0x00003850
        /*0560*/ 	.word	0x000000ff
        /*0564*/ 	.word	0x00000000
        /*0568*/ 	.short	0x010a
        /*056a*/ 	.byte	0x04
	.zero		1


	//   ....[70]....
        /*056c*/ 	.word	0x00003ae0
        /*0570*/ 	.word	0x000000ff
        /*0574*/ 	.word	0x00000000
        /*0578*/ 	.short	0x010a
        /*057a*/ 	.byte	0x04
	.zero		1


	//   ....[71]....
        /*057c*/ 	.word	0x00003b70
        /*0580*/ 	.word	0x000000ff
        /*0584*/ 	.word	0x00000000
        /*0588*/ 	.short	0x010a
        /*058a*/ 	.byte	0x05
	.zero		1


	//   ....[72]....
        /*058c*/ 	.word	0x00003c00
        /*0590*/ 	.word	0x000000ff
        /*0594*/ 	.word	0x00000000
        /*0598*/ 	.short	0x010a
        /*059a*/ 	.byte	0x05
	.zero		1


	//   ....[73]....
        /*059c*/ 	.word	0x00003c90
        /*05a0*/ 	.word	0x000000ff
        /*05a4*/ 	.word	0x00000000
        /*05a8*/ 	.short	0x010a
        /*05aa*/ 	.byte	0x04
	.zero		1


	//   ....[74]....
        /*05ac*/ 	.word	0x00004160
        /*05b0*/ 	.word	0x0000000c
        /*05b4*/ 	.word	0x000000b0
        /*05b8*/ 	.short	0x010a
        /*05ba*/ 	.byte	0xff
	.zero		1


	//   ....[75]....
        /*05bc*/ 	.word	0x000042d0
        /*05c0*/ 	.word	0x00000000
        /*05c4*/ 	.word	0x00000000
        /*05c8*/ 	.short	0x0101
        /*05ca*/ 	.byte	0xff
	.zero		1


	//   ....[76]....
        /*05cc*/ 	.word	0x00004760
        /*05d0*/ 	.word	0x000000ff
        /*05d4*/ 	.word	0x000000a8
        /*05d8*/ 	.short	0x010a
        /*05da*/ 	.byte	0x15
	.zero		1


	//   ....[77]....
        /*05dc*/ 	.word	0x000048e0
        /*05e0*/ 	.word	0x000000ff
        /*05e4*/ 	.word	0x00000080
        /*05e8*/ 	.short	0x010a
        /*05ea*/ 	.byte	0x15
	.zero		1


	//   ....[78]....
        /*05ec*/ 	.word	0x00004a60
        /*05f0*/ 	.word	0x000000ff
        /*05f4*/ 	.word	0x00000060
        /*05f8*/ 	.short	0x010b
        /*05fa*/ 	.byte	0x15
	.zero		1


	//   ....[79]....
        /*05fc*/ 	.word	0x00004a70
        /*0600*/ 	.word	0x000000ff
        /*0604*/ 	.word	0x00000000
        /*0608*/ 	.short	0x0101
        /*060a*/ 	.byte	0x06
	.zero		1


	//   ....[80]....
        /*060c*/ 	.word	0x00004a80
        /*0610*/ 	.word	0x000000ff
        /*0614*/ 	.word	0x00000088
        /*0618*/ 	.short	0x010a
        /*061a*/ 	.byte	0x15
	.zero		1


	//   ....[81]....
        /*061c*/ 	.word	0x00004be0
        /*0620*/ 	.word	0x000000ff
        /*0624*/ 	.word	0x00000068
        /*0628*/ 	.short	0x010b
        /*062a*/ 	.byte	0x15
	.zero		1


	//   ....[82]....
        /*062c*/ 	.word	0x00004bf0
        /*0630*/ 	.word	0x000000ff
        /*0634*/ 	.word	0x00000000
        /*0638*/ 	.short	0x0101
        /*063a*/ 	.byte	0x06
	.zero		1


	//   ....[83]....
        /*063c*/ 	.word	0x00004c00
        /*0640*/ 	.word	0x000000ff
        /*0644*/ 	.word	0x00000090
        /*0648*/ 	.short	0x010a
        /*064a*/ 	.byte	0x15
	.zero		1


	//   ....[84]....
        /*064c*/ 	.word	0x00004d50
        /*0650*/ 	.word	0x000000ff
        /*0654*/ 	.word	0x00000070
        /*0658*/ 	.short	0x010b
        /*065a*/ 	.byte	0x15
	.zero		1


	//   ....[85]....
        /*065c*/ 	.word	0x00004d60
        /*0660*/ 	.word	0x000000ff
        /*0664*/ 	.word	0x00000000
        /*0668*/ 	.short	0x0101
        /*066a*/ 	.byte	0x06
	.zero		1


	//   ....[86]....
        /*066c*/ 	.word	0x00004d70
        /*0670*/ 	.word	0x000000ff
        /*0674*/ 	.word	0x00000098
        /*0678*/ 	.short	0x010a
        /*067a*/ 	.byte	0x15
	.zero		1


	//   ....[87]....
        /*067c*/ 	.word	0x00004f60
        /*0680*/ 	.word	0x000000ff
        /*0684*/ 	.word	0x00000078
        /*0688*/ 	.short	0x010b
        /*068a*/ 	.byte	0x15
	.zero		1


	//   ....[88]....
        /*068c*/ 	.word	0x00004f70
        /*0690*/ 	.word	0x000000ff
        /*0694*/ 	.word	0x00000000
        /*0698*/ 	.short	0x0101
        /*069a*/ 	.byte	0x25
	.zero		1


	//   ....[89]....
        /*069c*/ 	.word	0x00004fa0
        /*06a0*/ 	.word	0x000000ff
        /*06a4*/ 	.word	0x00000080
        /*06a8*/ 	.short	0x010a
        /*06aa*/ 	.byte	0x15
	.zero		1


	//   ....[90]....
        /*06ac*/ 	.word	0x00004fc0
        /*06b0*/ 	.word	0x000000ff
        /*06b4*/ 	.word	0x00000088
        /*06b8*/ 	.short	0x010a
        /*06ba*/ 	.byte	0x15
	.zero		1


	//   ....[91]....
        /*06bc*/ 	.word	0x00004fe0
        /*06c0*/ 	.word	0x000000ff
        /*06c4*/ 	.word	0x00000090
        /*06c8*/ 	.short	0x010a
        /*06ca*/ 	.byte	0x15
	.zero		1


	//   ....[92]....
        /*06cc*/ 	.word	0x00005020
        /*06d0*/ 	.word	0x00000000
        /*06d4*/ 	.word	0x00000098
        /*06d8*/ 	.short	0x010a
        /*06da*/ 	.byte	0xff
	.zero		1


	//   ....[93]....
        /*06dc*/ 	.word	0x00005330
        /*06e0*/ 	.word	0x00000003
        /*06e4*/ 	.word	0x000000b0
        /*06e8*/ 	.short	0x010a
        /*06ea*/ 	.byte	0xff
	.zero		1


	//   ....[94]....
        /*06ec*/ 	.word	0x000054b0
        /*06f0*/ 	.word	0x00000000
        /*06f4*/ 	.word	0x00000000
        /*06f8*/ 	.short	0x0101
        /*06fa*/ 	.byte	0xff
	.zero		1


	//   ....[95]....
        /*06fc*/ 	.word	0x00006020
        /*0700*/ 	.word	0x000000ff
        /*0704*/ 	.word	0x00000060
        /*0708*/ 	.short	0x010a
        /*070a*/ 	.byte	0x2c
	.zero		1


	//   ....[96]....
        /*070c*/ 	.word	0x00006060
        /*0710*/ 	.word	0x00000063
        /*0714*/ 	.word	0x000000d0
        /*0718*/ 	.short	0x010a
        /*071a*/ 	.byte	0xff
	.zero		1


	//   ....[97]....
        /*071c*/ 	.word	0x00006150
        /*0720*/ 	.word	0x000000ff
        /*0724*/ 	.word	0x00000060
        /*0728*/ 	.short	0x010a
        /*072a*/ 	.byte	0x2c
	.zero		1


	//   ....[98]....
        /*072c*/ 	.word	0x00006240
        /*0730*/ 	.word	0x00000063
        /*0734*/ 	.word	0x000000d0
        /*0738*/ 	.short	0x010a
        /*073a*/ 	.byte	0xff
	.zero		1


	//   ....[99]....
        /*073c*/ 	.word	0x00006d10
        /*0740*/ 	.word	0x00000000
        /*0744*/ 	.word	0x00000000
        /*0748*/ 	.short	0x0101
        /*074a*/ 	.byte	0xff
	.zero		1


	//   ....[100]....
        /*074c*/ 	.word	0x00006d20
        /*0750*/ 	.word	0x00000003
        /*0754*/ 	.word	0x00000060
        /*0758*/ 	.short	0x010a
        /*075a*/ 	.byte	0xff
	.zero		1


	//   ....[101]....
        /*075c*/ 	.word	0x00006e00
        /*0760*/ 	.word	0x00000003
        /*0764*/ 	.word	0x00000060
        /*0768*/ 	.short	0x010a
        /*076a*/ 	.byte	0xff
	.zero		1


	//   ....[102]....
        /*076c*/ 	.word	0x00007970
        /*0770*/ 	.word	0x0000003d
        /*0774*/ 	.word	0x00000000
        /*0778*/ 	.short	0x0101
        /*077a*/ 	.byte	0xff
	.zero		1


	//   ....[103]....
        /*077c*/ 	.word	0x00007990
        /*0780*/ 	.word	0x0000003e
        /*0784*/ 	.word	0x00000060
        /*0788*/ 	.short	0x010a
        /*078a*/ 	.byte	0xff
	.zero		1


	//   ....[104]....
        /*078c*/ 	.word	0x00007a60
        /*0790*/ 	.word	0x0000003e
        /*0794*/ 	.word	0x00000060
        /*0798*/ 	.short	0x010a
        /*079a*/ 	.byte	0xff
	.zero		1


	//   ....[105]....
        /*079c*/ 	.word	0x000085d0
        /*07a0*/ 	.word	0x0000003d
        /*07a4*/ 	.word	0x00000000
        /*07a8*/ 	.short	0x0101
        /*07aa*/ 	.byte	0xff
	.zero		1


	//   ....[106]....
        /*07ac*/ 	.word	0x000085f0
        /*07b0*/ 	.word	0x0000003e
        /*07b4*/ 	.word	0x00000060
        /*07b8*/ 	.short	0x010a
        /*07ba*/ 	.byte	0xff
	.zero		1


	//   ....[107]....
        /*07bc*/ 	.word	0x000086c0
        /*07c0*/ 	.word	0x0000003e
        /*07c4*/ 	.word	0x00000060
        /*07c8*/ 	.short	0x010a
        /*07ca*/ 	.byte	0xff
	.zero		1


	//   ....[108]....
        /*07cc*/ 	.word	0x00008a20
        /*07d0*/ 	.word	0x000000ff
        /*07d4*/ 	.word	0x00000000
        /*07d8*/ 	.short	0x0101
        /*07da*/ 	.byte	0x04
	.zero		1


	//   ....[109]....
        /*07dc*/ 	.word	0x00009290
        /*07e0*/ 	.word	0x00000002
        /*07e4*/ 	.word	0x00000000
        /*07e8*/ 	.short	0x0101
        /*07ea*/ 	.byte	0xff
	.zero		1


	//   ....[110]....
        /*07ec*/ 	.word	0x00009520
        /*07f0*/ 	.word	0x000000ff
        /*07f4*/ 	.word	0x00000000
        /*07f8*/ 	.short	0x0101
        /*07fa*/ 	.byte	0x04
	.zero		1


	//   ....[111]....
        /*07fc*/ 	.word	0x00009540
        /*0800*/ 	.word	0x00000003
        /*0804*/ 	.word	0x00000120
        /*0808*/ 	.short	0x010a
        /*080a*/ 	.byte	0xff
	.zero		1


	//   ....[112]....
        /*080c*/ 	.word	0x000095a0
        /*0810*/ 	.word	0x00000000
        /*0814*/ 	.word	0x00000030
        /*0818*/ 	.short	0x010a
        /*081a*/ 	.byte	0xff
	.zero		1


	//   ....[113]....
        /*081c*/ 	.word	0x00009600
        /*0820*/ 	.word	0x00000000
        /*0824*/ 	.word	0x00000030
        /*0828*/ 	.short	0x010a
        /*082a*/ 	.byte	0xff
	.zero		1


	//   ....[114]....
        /*082c*/ 	.word	0x00009650
        /*0830*/ 	.word	0x00000003
        /*0834*/ 	.word	0x000000b0
        /*0838*/ 	.short	0x010a
        /*083a*/ 	.byte	0xff
	.zero		1


	//   ....[115]....
        /*083c*/ 	.word	0x000096b0
        /*0840*/ 	.word	0x00000000
        /*0844*/ 	.word	0x00000000
        /*0848*/ 	.short	0x010a
        /*084a*/ 	.byte	0xff
	.zero		1


	//   ....[116]....
        /*084c*/ 	.word	0x00009710
        /*0850*/ 	.word	0x00000000
        /*0854*/ 	.word	0x00000000
        /*0858*/ 	.short	0x010a
        /*085a*/ 	.byte	0xff
	.zero		1


	//   ....[117]....
        /*085c*/ 	.word	0x00009770
        /*0860*/ 	.word	0x00000000
        /*0864*/ 	.word	0x00000000
        /*0868*/ 	.short	0x010a
        /*086a*/ 	.byte	0xff
	.zero		1


	//   ....[118]....
        /*086c*/ 	.word	0x000097d0
        /*0870*/ 	.word	0x00000000
        /*0874*/ 	.word	0x00000000
        /*0878*/ 	.short	0x010a
        /*087a*/ 	.byte	0xff
	.zero		1


	//   ....[119]....
        /*087c*/ 	.word	0x00009830
        /*0880*/ 	.word	0x00000000
        /*0884*/ 	.word	0x00000000
        /*0888*/ 	.short	0x010a
        /*088a*/ 	.byte	0xff
	.zero		1


	//   ....[120]....
        /*088c*/ 	.word	0x00009880
        /*0890*/ 	.word	0x00000002
        /*0894*/ 	.word	0x00000110
        /*0898*/ 	.short	0x010a
        /*089a*/ 	.byte	0xff
	.zero		1


	//   ....[121]....
        /*089c*/ 	.word	0x000098e0
        /*08a0*/ 	.word	0x00000002
        /*08a4*/ 	.word	0x000000c0
        /*08a8*/ 	.short	0x010a
        /*08aa*/ 	.byte	0xff
	.zero		1


	//   ....[122]....
        /*08ac*/ 	.word	0x00009930
        /*08b0*/ 	.word	0x00000002
        /*08b4*/ 	.word	0x000000b0
        /*08b8*/ 	.short	0x010a
        /*08ba*/ 	.byte	0xff
	.zero		1


	//   ....[123]....
        /*08bc*/ 	.word	0x00009990
        /*08c0*/ 	.word	0x00000000
        /*08c4*/ 	.word	0x000000c0
        /*08c8*/ 	.short	0x010a
        /*08ca*/ 	.byte	0xff
	.zero		1


	//   ....[124]....
        /*08cc*/ 	.word	0x000099e0
        /*08d0*/ 	.word	0x00000000
        /*08d4*/ 	.word	0x000000b0
        /*08d8*/ 	.short	0x010a
        /*08da*/ 	.byte	0xff
	.zero		1


	//   ....[125]....
        /*08dc*/ 	.word	0x00009a40
        /*08e0*/ 	.word	0x00000003
        /*08e4*/ 	.word	0x000000f0
        /*08e8*/ 	.short	0x010a
        /*08ea*/ 	.byte	0xff
	.zero		1


	//   ....[126]....
        /*08ec*/ 	.word	0x00009aa0
        /*08f0*/ 	.word	0x00000000
        /*08f4*/ 	.word	0x00000000
        /*08f8*/ 	.short	0x010a
        /*08fa*/ 	.byte	0xff
	.zero		1


	//   ....[127]....
        /*08fc*/ 	.word	0x00009b00
        /*0900*/ 	.word	0x00000000
        /*0904*/ 	.word	0x00000000
        /*0908*/ 	.short	0x010a
        /*090a*/ 	.byte	0xff
	.zero		1


	//   ....[128]....
        /*090c*/ 	.word	0x00009b60
        /*0910*/ 	.word	0x00000000
        /*0914*/ 	.word	0x00000000
        /*0918*/ 	.short	0x010a
        /*091a*/ 	.byte	0xff
	.zero		1


	//   ....[129]....
        /*091c*/ 	.word	0x00009bc0
        /*0920*/ 	.word	0x00000000
        /*0924*/ 	.word	0x00000000
        /*0928*/ 	.short	0x010a
        /*092a*/ 	.byte	0xff
	.zero		1


	//   ....[130]....
        /*092c*/ 	.word	0x00009c20
        /*0930*/ 	.word	0x00000000
        /*0934*/ 	.word	0x00000000
        /*0938*/ 	.short	0x010a
        /*093a*/ 	.byte	0xff
	.zero		1


	//   ....[131]....
        /*093c*/ 	.word	0x00009c70
        /*0940*/ 	.word	0x0000000c
        /*0944*/ 	.word	0x000000b0
        /*0948*/ 	.short	0x010a
        /*094a*/ 	.byte	0xff
	.zero		1


	//   ....[132]....
        /*094c*/ 	.word	0x00009cd0
        /*0950*/ 	.word	0x00000000
        /*0954*/ 	.word	0x000000a8
        /*0958*/ 	.short	0x010a
        /*095a*/ 	.byte	0xff
	.zero		1


	//   ....[133]....
        /*095c*/ 	.word	0x00009d30
        /*0960*/ 	.word	0x00000000
        /*0964*/ 	.word	0x00000080
        /*0968*/ 	.short	0x010a
        /*096a*/ 	.byte	0xff
	.zero		1


	//   ....[134]....
        /*096c*/ 	.word	0x00009d90
        /*0970*/ 	.word	0x00000000
        /*0974*/ 	.word	0x00000088
        /*0978*/ 	.short	0x010a
        /*097a*/ 	.byte	0xff
	.zero		1


	//   ....[135]....
        /*097c*/ 	.word	0x00009df0
        /*0980*/ 	.word	0x00000000
        /*0984*/ 	.word	0x00000090
        /*0988*/ 	.short	0x010a
        /*098a*/ 	.byte	0xff
	.zero		1


	//   ....[136]....
        /*098c*/ 	.word	0x00009e50
        /*0990*/ 	.word	0x00000000
        /*0994*/ 	.word	0x00000098
        /*0998*/ 	.short	0x010a
        /*099a*/ 	.byte	0xff
	.zero		1


	//   ....[137]....
        /*099c*/ 	.word	0x00009eb0
        /*09a0*/ 	.word	0x00000000
        /*09a4*/ 	.word	0x00000080
        /*09a8*/ 	.short	0x010a
        /*09aa*/ 	.byte	0xff
	.zero		1


	//   ....[138]....
        /*09ac*/ 	.word	0x00009f10
        /*09b0*/ 	.word	0x00000000
        /*09b4*/ 	.word	0x00000088
        /*09b8*/ 	.short	0x010a
        /*09ba*/ 	.byte	0xff
	.zero		1


	//   ....[139]....
        /*09bc*/ 	.word	0x00009f70
        /*09c0*/ 	.word	0x00000000
        /*09c4*/ 	.word	0x00000090
        /*09c8*/ 	.short	0x010a
        /*09ca*/ 	.byte	0xff
	.zero		1


	//   ....[140]....
        /*09cc*/ 	.word	0x00009fc0
        /*09d0*/ 	.word	0x00000003
        /*09d4*/ 	.word	0x000000b0
        /*09d8*/ 	.short	0x010a
        /*09da*/ 	.byte	0xff
	.zero		1


	//   ....[141]....
        /*09dc*/ 	.word	0x0000a020
        /*09e0*/ 	.word	0x00000002
        /*09e4*/ 	.word	0x00000060
        /*09e8*/ 	.short	0x010a
        /*09ea*/ 	.byte	0xff
	.zero		1


	//   ....[142]....
        /*09ec*/ 	.word	0x0000a070
        /*09f0*/ 	.word	0x00000063
        /*09f4*/ 	.word	0x000000d0
        /*09f8*/ 	.short	0x010a
        /*09fa*/ 	.byte	0xff
	.zero		1


	//   ....[143]....
        /*09fc*/ 	.word	0x0000a0c0
        /*0a00*/ 	.word	0x00000003
        /*0a04*/ 	.word	0x00000060
        /*0a08*/ 	.short	0x010a
        /*0a0a*/ 	.byte	0xff
	.zero		1


	//   ....[144]....
        /*0a0c*/ 	.word	0x0000a110
        /*0a10*/ 	.word	0x0000003e
        /*0a14*/ 	.word	0x00000060
        /*0a18*/ 	.short	0x010a
        /*0a1a*/ 	.byte	0xff
	.zero		1


	//   ....[145]....
        /*0a1c*/ 	.word	0x0000a160
        /*0a20*/ 	.word	0x0000003e
        /*0a24*/ 	.word	0x00000060
        /*0a28*/ 	.short	0x010a
        /*0a2a*/ 	.byte	0xff
	.zero		1


	//----- nvinfo : EIATTR_NUM_MBARRIERS
	.align		4
.L_47:
        /*0a2c*/ 	.byte	0x03, 0x38
        /*0a2e*/ 	.short	0x0026


	//----- nvinfo : EIATTR_EXIT_INSTR_OFFSETS
	.align		4
        /*0a30*/ 	.byte	0x04, 0x1c
        /*0a32*/ 	.short	(.L_49 - .L_48)


	//   ....[0]....
.L_48:
        /*0a34*/ 	.word	0x00002a90


	//   ....[1]....
        /*0a38*/ 	.word	0x00002f80


	//   ....[2]....
        /*0a3c*/ 	.word	0x00002fe0


	//   ....[3]....
        /*0a40*/ 	.word	0x00003ef0


	//   ....[4]....
        /*0a44*/ 	.word	0x00005050


	//   ....[5]....
        /*0a48*/ 	.word	0x00005090


	//   ....[6]....
        /*0a4c*/ 	.word	0x00009410


	//   ....[7]....
        /*0a50*/ 	.word	0x00009490


	//   ....[8]....
        /*0a54*/ 	.word	0x000094c0


	//   ....[9]....
        /*0a58*/ 	.word	0x00009530


	//----- nvinfo : EIATTR_MAX_THREADS
	.align		4
.L_49:
        /*0a5c*/ 	.byte	0x04, 0x05
        /*0a5e*/ 	.short	(.L_51 - .L_50)
.L_50:
        /*0a60*/ 	.word	0x00000100
        /*0a64*/ 	.word	0x00000001
        /*0a68*/ 	.word	0x00000001


	//----- nvinfo : EIATTR_CRS_STACK_SIZE
	.align		4
.L_51:
        /*0a6c*/ 	.byte	0x04, 0x1e
        /*0a6e*/ 	.short	(.L_53 - .L_52)
.L_52:
        /*0a70*/ 	.word	0x00000000


	//----- nvinfo : EIATTR_CBANK_PARAM_SIZE
	.align		4
.L_53:
        /*0a74*/ 	.byte	0x03, 0x19
        /*0a76*/ 	.short	0x0800


	//----- nvinfo : EIATTR_PARAM_CBANK
	.align		4
        /*0a78*/ 	.byte	0x04, 0x0a
        /*0a7a*/ 	.short	(.L_55 - .L_54)
	.align		4
.L_54:
        /*0a7c*/ 	.word	index@(.nv.constant0._ZN7cutlass13device_kernelINS_4gemm6kernel13GemmUniversalIN4cute5tupleIJiiiiEEENS1_10collective13CollectiveMmaINS1_35MainloopSm100TmaUmmaWarpSpecializedILi6ELi2ELi4ENS5_IJNS4_1CILi1EEENSA_ILi2EEESB_EEEEENS5_IJNSA_ILi128EEESF_NSA_ILi64EEEEEENS_10bfloat16_tENS5_IJlSB_lEEESI_SJ_NS4_8TiledMMAINS4_8MMA_AtomIJNS4_20SM100_MMA_F16BF16_SSISI_SI_fLi128ELi128ELNS4_4UMMA5MajorE0ELSO_0ELNSN_7ScaleInE0ELSP_0EEEEEENS4_6LayoutINS5_IJSB_SB_SB_EEENS5_IJNSA_ILi0EEESU_SU_EEEEENS5_IJNS4_10UnderscoreESX_SX_EEEEENS4_23SM90_TMA_LOAD_MULTICASTENS4_14ComposedLayoutINS4_7SwizzleILi3ELi4ELi3EEENS4_18smem_ptr_flag_bitsILi16EEENSS_INS5_IJNSA_ILi8EEESG_EEENS5_IJSG_SB_EEEEEEEvNS4_8identityENS4_13SM90_TMA_LOADES1A_vS1B_EENS_8epilogue10collective18CollectiveEpilogueINS1E_23Sm100TmaWarpSpecializedILi4ELi2ELi32ELb1ELb0EEEJSH_NS5_IJNSS_ISF_SB_EENSS_INSA_ILi32EEESB_EEEEESI_SJ_SI_SJ_NS1E_6fusion15FusionCallbacksIS1I_NS1N_17LinearCombinationISI_fSI_fLNS_15FloatRoundStyleE2EEESH_S1M_JEEENS4_5SM1004TMEM4LOAD26SM100_TMEM_LOAD_32dp32b32xES1C_NS11_INS12_ILi2ELi4ELi3EEES15_NSS_INS5_IJS16_S1K_EEENS5_IJS1K_SB_EEEEEEENS4_39AutoVectorizingCopyWithAssumedAlignmentILi128EEENS4_14SM90_TMA_STOREES21_S23_S23_EEEvvEEEEvNT_6ParamsE)
        /*0a80*/ 	.short	0x0380
        /*0a82*/ 	.short	0x0800


	//----- nvinfo : EIATTR_SW_WAR
	.align		4
.L_55:
        /*0a84*/ 	.byte	0x04, 0x36
        /*0a86*/ 	.short	(.L_57 - .L_56)
.L_56:
        /*0a88*/ 	.word	0x00000008
.L_57:


//--------------------- .nv.callgraph             --------------------------
	.section	.nv.callgraph,"",@"SHT_CUDA_CALLGRAPH"
	.align	4
	.sectionentsize	8
	.align		4
        /*0000*/ 	.word	0x00000000
	.align		4
        /*0004*/ 	.word	0xffffffff
	.align		4
        /*0008*/ 	.word	index@(_ZN7cutlass13device_kernelINS_4gemm6kernel13GemmUniversalIN4cute5tupleIJiiiiEEENS1_10collective13CollectiveMmaINS1_35MainloopSm100TmaUmmaWarpSpecializedILi6ELi2ELi4ENS5_IJNS4_1CILi1EEENSA_ILi2EEESB_EEEEENS5_IJNSA_ILi128EEESF_NSA_ILi64EEEEEENS_10bfloat16_tENS5_IJlSB_lEEESI_SJ_NS4_8TiledMMAINS4_8MMA_AtomIJNS4_20SM100_MMA_F16BF16_SSISI_SI_fLi128ELi128ELNS4_4UMMA5MajorE0ELSO_0ELNSN_7ScaleInE0ELSP_0EEEEEENS4_6LayoutINS5_IJSB_SB_SB_EEENS5_IJNSA_ILi0EEESU_SU_EEEEENS5_IJNS4_10UnderscoreESX_SX_EEEEENS4_23SM90_TMA_LOAD_MULTICASTENS4_14ComposedLayoutINS4_7SwizzleILi3ELi4ELi3EEENS4_18smem_ptr_flag_bitsILi16EEENSS_INS5_IJNSA_ILi8EEESG_EEENS5_IJSG_SB_EEEEEEEvNS4_8identityENS4_13SM90_TMA_LOADES1A_vS1B_EENS_8epilogue10collective18CollectiveEpilogueINS1E_23Sm100TmaWarpSpecializedILi4ELi2ELi32ELb1ELb0EEEJSH_NS5_IJNSS_ISF_SB_EENSS_INSA_ILi32EEESB_EEEEESI_SJ_SI_SJ_NS1E_6fusion15FusionCallbacksIS1I_NS1N_17LinearCombinationISI_fSI_fLNS_15FloatRoundStyleE2EEESH_S1M_JEEENS4_5SM1004TMEM4LOAD26SM100_TMEM_LOAD_32dp32b32xES1C_NS11_INS12_ILi2ELi4ELi3EEES15_NSS_INS5_IJS16_S1K_EEENS5_IJS1K_SB_EEEEEEENS4_39AutoVectorizingCopyWithAssumedAlignmentILi128EEENS4_14SM90_TMA_STOREES21_S23_S23_EEEvvEEEEvNT_6ParamsE)
	.align		4
        /*000c*/ 	.word	index@(__assertfail)
	.align		4
        /*0010*/ 	.word	0x00000000
	.align		4
        /*0014*/ 	.word	0xfffffffe
	.align		4
        /*0018*/ 	.word	0x00000000
	.align		4
        /*001c*/ 	.word	0xfffffffd
	.align		4
        /*0020*/ 	.word	0x00000000
	.align		4
        /*0024*/ 	.word	0xfffffffc


//--------------------- .nv.constant4             --------------------------
	.section	.nv.constant4,"a",@progbits
	.align	8
	.align		8
.nv.constant4:
        /*0000*/ 	.dword	__assertfail
	.align		8
        /*0008*/ 	.dword	__unnamed_1
	.align		8
        /*0010*/ 	.dword	__unnamed_2
	.align		8
        /*0018*/ 	.dword	_ZN39_INTERNAL_5baeed88_4_k_cu_02b44ecb_69414cuda3std3__45__cpo5beginE
	.align		8
        /*0020*/ 	.dword	_ZN39_INTERNAL_5baeed88_4_k_cu_02b44ecb_69414cuda3std3__45__cpo3endE
	.align		8
        /*0028*/ 	.dword	_ZN39_INTERNAL_5baeed88_4_k_cu_02b44ecb_69414cuda3std3__45__cpo6cbeginE
	.align		8
        /*0030*/ 	.dword	_ZN39_INTERNAL_5baeed88_4_k_cu_02b44ecb_69414cuda3std3__45__cpo4cendE
	.align		8
        /*0038*/ 	.dword	_ZN39_INTERNAL_5baeed88_4_k_cu_02b44ecb_69414cuda3std3__441_GLOBAL__N__5baeed88_4_k_cu_02b44ecb_69416ignoreE
	.align		8
        /*0040*/ 	.dword	_ZN39_INTERNAL_5baeed88_4_k_cu_02b44ecb_69414cuda3std3__419piecewise_constructE
	.align		8
        /*0048*/ 	.dword	_ZN39_INTERNAL_5baeed88_4_k_cu_02b44ecb_69414cuda3std3__48in_placeE
	.align		8
        /*0050*/ 	.dword	_ZN39_INTERNAL_5baeed88_4_k_cu_02b44ecb_69414cuda3std6ranges3__45__cpo4swapE
	.align		8
        /*0058*/ 	.dword	_ZN39_INTERNAL_5baeed88_4_k_cu_02b44ecb_69414cuda3std6ranges3__45__cpo9iter_moveE
	.align		8
        /*0060*/ 	.dword	_ZN39_INTERNAL_5baeed88_4_k_cu_02b44ecb_69414cute7productE
	.align		8
        /*0068*/ 	.dword	_ZN39_INTERNAL_5baeed88_4_k_cu_02b44ecb_69414cute1_E
	.align		8
        /*0070*/ 	.dword	$str$25
	.align		8
        /*0078*/ 	.dword	$str$26
	.align		8
        /*0080*/ 	.dword	$str$27
	.align		8
        /*0088*/ 	.dword	$str$28


//--------------------- .text._ZN7cutlass13device_kernelINS_4gemm6kernel13GemmUniversalIN4cute5tupleIJiiiiEEENS1_10collective13CollectiveMmaINS1_35MainloopSm100TmaUmmaWarpSpecializedILi6ELi2ELi4ENS5_IJNS4_1CILi1EEENSA_ILi2EEESB_EEEEENS5_IJNSA_ILi128EEESF_NSA_ILi64EEEEEENS_10bfloat16_tENS5_IJlSB_lEEESI_SJ_NS4_8TiledMMAINS4_8MMA_AtomIJNS4_20SM100_MMA_F16BF16_SSISI_SI_fLi128ELi128ELNS4_4UMMA5MajorE0ELSO_0ELNSN_7ScaleInE0ELSP_0EEEEEENS4_6LayoutINS5_IJSB_SB_SB_EEENS5_IJNSA_ILi0EEESU_SU_EEEEENS5_IJNS4_10UnderscoreESX_SX_EEEEENS4_23SM90_TMA_LOAD_MULTICASTENS4_14ComposedLayoutINS4_7SwizzleILi3ELi4ELi3EEENS4_18smem_ptr_flag_bitsILi16EEENSS_INS5_IJNSA_ILi8EEESG_EEENS5_IJSG_SB_EEEEEEEvNS4_8identityENS4_13SM90_TMA_LOADES1A_vS1B_EENS_8epilogue10collective18CollectiveEpilogueINS1E_23Sm100TmaWarpSpecializedILi4ELi2ELi32ELb1ELb0EEEJSH_NS5_IJNSS_ISF_SB_EENSS_INSA_ILi32EEESB_EEEEESI_SJ_SI_SJ_NS1E_6fusion15FusionCallbacksIS1I_NS1N_17LinearCombinationISI_fSI_fLNS_15FloatRoundStyleE2EEESH_S1M_JEEENS4_5SM1004TMEM4LOAD26SM100_TMEM_LOAD_32dp32b32xES1C_NS11_INS12_ILi2ELi4ELi3EEES15_NSS_INS5_IJS16_S1K_EEENS5_IJS1K_SB_EEEEEEENS4_39AutoVectorizingCopyWithAssumedAlignmentILi128EEENS4_14SM90_TMA_STOREES21_S23_S23_EEEvvEEEEvNT_6ParamsE --------------------------
	.section	.text._ZN7cutlass13device_kernelINS_4gemm6kernel13GemmUniversalIN4cute5tupleIJiiiiEEENS1_10collective13CollectiveMmaINS1_35MainloopSm100TmaUmmaWarpSpecializedILi6ELi2ELi4ENS5_IJNS4_1CILi1EEENSA_ILi2EEESB_EEEEENS5_IJNSA_ILi128EEESF_NSA_ILi64EEEEEENS_10bfloat16_tENS5_IJlSB_lEEESI_SJ_NS4_8TiledMMAINS4_8MMA_AtomIJNS4_20SM100_MMA_F16BF16_SSISI_SI_fLi128ELi128ELNS4_4UMMA5MajorE0ELSO_0ELNSN_7ScaleInE0ELSP_0EEEEEENS4_6LayoutINS5_IJSB_SB_SB_EEENS5_IJNSA_ILi0EEESU_SU_EEEEENS5_IJNS4_10UnderscoreESX_SX_EEEEENS4_23SM90_TMA_LOAD_MULTICASTENS4_14ComposedLayoutINS4_7SwizzleILi3ELi4ELi3EEENS4_18smem_ptr_flag_bitsILi16EEENSS_INS5_IJNSA_ILi8EEESG_EEENS5_IJSG_SB_EEEEEEEvNS4_8identityENS4_13SM90_TMA_LOADES1A_vS1B_EENS_8epilogue10collective18CollectiveEpilogueINS1E_23Sm100TmaWarpSpecializedILi4ELi2ELi32ELb1ELb0EEEJSH_NS5_IJNSS_ISF_SB_EENSS_INSA_ILi32EEESB_EEEEESI_SJ_SI_SJ_NS1E_6fusion15FusionCallbacksIS1I_NS1N_17LinearCombinationISI_fSI_fLNS_15FloatRoundStyleE2EEESH_S1M_JEEENS4_5SM1004TMEM4LOAD26SM100_TMEM_LOAD_32dp32b32xES1C_NS11_INS12_ILi2ELi4ELi3EEES15_NSS_INS5_IJS16_S1K_EEENS5_IJS1K_SB_EEEEEEENS4_39AutoVectorizingCopyWithAssumedAlignmentILi128EEENS4_14SM90_TMA_STOREES21_S23_S23_EEEvvEEEEvNT_6ParamsE,"ax",@progbits
	.align	128
.text._ZN7cutlass13device_kernelINS_4gemm6kernel13GemmUniversalIN4cute5tupleIJiiiiEEENS1_10collective13CollectiveMmaINS1_35MainloopSm100TmaUmmaWarpSpecializedILi6ELi2ELi4ENS5_IJNS4_1CILi1EEENSA_ILi2EEESB_EEEEENS5_IJNSA_ILi128EEESF_NSA_ILi64EEEEEENS_10bfloat16_tENS5_IJlSB_lEEESI_SJ_NS4_8TiledMMAINS4_8MMA_AtomIJNS4_20SM100_MMA_F16BF16_SSISI_SI_fLi128ELi128ELNS4_4UMMA5MajorE0ELSO_0ELNSN_7ScaleInE0ELSP_0EEEEEENS4_6LayoutINS5_IJSB_SB_SB_EEENS5_IJNSA_ILi0EEESU_SU_EEEEENS5_IJNS4_10UnderscoreESX_SX_EEEEENS4_23SM90_TMA_LOAD_MULTICASTENS4_14ComposedLayoutINS4_7SwizzleILi3ELi4ELi3EEENS4_18smem_ptr_flag_bitsILi16EEENSS_INS5_IJNSA_ILi8EEESG_EEENS5_IJSG_SB_EEEEEEEvNS4_8identityENS4_13SM90_TMA_LOADES1A_vS1B_EENS_8epilogue10collective18CollectiveEpilogueINS1E_23Sm100TmaWarpSpecializedILi4ELi2ELi32ELb1ELb0EEEJSH_NS5_IJNSS_ISF_SB_EENSS_INSA_ILi32EEESB_EEEEESI_SJ_SI_SJ_NS1E_6fusion15FusionCallbacksIS1I_NS1N_17LinearCombinationISI_fSI_fLNS_15FloatRoundStyleE2EEESH_S1M_JEEENS4_5SM1004TMEM4LOAD26SM100_TMEM_LOAD_32dp32b32xES1C_NS11_INS12_ILi2ELi4ELi3EEES15_NSS_INS5_IJS16_S1K_EEENS5_IJS1K_SB_EEEEEEENS4_39AutoVectorizingCopyWithAssumedAlignmentILi128EEENS4_14SM90_TMA_STOREES21_S23_S23_EEEvvEEEEvNT_6ParamsE:
        .type           _ZN7cutlass13device_kernelINS_4gemm6kernel13GemmUniversalIN4cute5tupleIJiiiiEEENS1_10collective13CollectiveMmaINS1_35MainloopSm100TmaUmmaWarpSpecializedILi6ELi2ELi4ENS5_IJNS4_1CILi1EEENSA_ILi2EEESB_EEEEENS5_IJNSA_ILi128EEESF_NSA_ILi64EEEEEENS_10bfloat16_tENS5_IJlSB_lEEESI_SJ_NS4_8TiledMMAINS4_8MMA_AtomIJNS4_20SM100_MMA_F16BF16_SSISI_SI_fLi128ELi128ELNS4_4UMMA5MajorE0ELSO_0ELNSN_7ScaleInE0ELSP_0EEEEEENS4_6LayoutINS5_IJSB_SB_SB_EEENS5_IJNSA_ILi0EEESU_SU_EEEEENS5_IJNS4_10UnderscoreESX_SX_EEEEENS4_23SM90_TMA_LOAD_MULTICASTENS4_14ComposedLayoutINS4_7SwizzleILi3ELi4ELi3EEENS4_18smem_ptr_flag_bitsILi16EEENSS_INS5_IJNSA_ILi8EEESG_EEENS5_IJSG_SB_EEEEEEEvNS4_8identityENS4_13SM90_TMA_LOADES1A_vS1B_EENS_8epilogue10collective18CollectiveEpilogueINS1E_23Sm100TmaWarpSpecializedILi4ELi2ELi32ELb1ELb0EEEJSH_NS5_IJNSS_ISF_SB_EENSS_INSA_ILi32EEESB_EEEEESI_SJ_SI_SJ_NS1E_6fusion15FusionCallbacksIS1I_NS1N_17LinearCombinationISI_fSI_fLNS_15FloatRoundStyleE2EEESH_S1M_JEEENS4_5SM1004TMEM4LOAD26SM100_TMEM_LOAD_32dp32b32xES1C_NS11_INS12_ILi2ELi4ELi3EEES15_NSS_INS5_IJS16_S1K_EEENS5_IJS1K_SB_EEEEEEENS4_39AutoVectorizingCopyWithAssumedAlignmentILi128EEENS4_14SM90_TMA_STOREES21_S23_S23_EEEvvEEEEvNT_6ParamsE,@function
        .size           _ZN7cutlass13device_kernelINS_4gemm6kernel13GemmUniversalIN4cute5tupleIJiiiiEEENS1_10collective13CollectiveMmaINS1_35MainloopSm100TmaUmmaWarpSpecializedILi6ELi2ELi4ENS5_IJNS4_1CILi1EEENSA_ILi2EEESB_EEEEENS5_IJNSA_ILi128EEESF_NSA_ILi64EEEEEENS_10bfloat16_tENS5_IJlSB_lEEESI_SJ_NS4_8TiledMMAINS4_8MMA_AtomIJNS4_20SM100_MMA_F16BF16_SSISI_SI_fLi128ELi128ELNS4_4UMMA5MajorE0ELSO_0ELNSN_7ScaleInE0ELSP_0EEEEEENS4_6LayoutINS5_IJSB_SB_SB_EEENS5_IJNSA_ILi0EEESU_SU_EEEEENS5_IJNS4_10UnderscoreESX_SX_EEEEENS4_23SM90_TMA_LOAD_MULTICASTENS4_14ComposedLayoutINS4_7SwizzleILi3ELi4ELi3EEENS4_18smem_ptr_flag_bitsILi16EEENSS_INS5_IJNSA_ILi8EEESG_EEENS5_IJSG_SB_EEEEEEEvNS4_8identityENS4_13SM90_TMA_LOADES1A_vS1B_EENS_8epilogue10collective18CollectiveEpilogueINS1E_23Sm100TmaWarpSpecializedILi4ELi2ELi32ELb1ELb0EEEJSH_NS5_IJNSS_ISF_SB_EENSS_INSA_ILi32EEESB_EEEEESI_SJ_SI_SJ_NS1E_6fusion15FusionCallbacksIS1I_NS1N_17LinearCombinationISI_fSI_fLNS_15FloatRoundStyleE2EEESH_S1M_JEEENS4_5SM1004TMEM4LOAD26SM100_TMEM_LOAD_32dp32b32xES1C_NS11_INS12_ILi2ELi4ELi3EEES15_NSS_INS5_IJS16_S1K_EEENS5_IJS1K_SB_EEEEEEENS4_39AutoVectorizingCopyWithAssumedAlignmentILi128EEENS4_14SM90_TMA_STOREES21_S23_S23_EEEvvEEEEvNT_6ParamsE,(.L_x_189 - _ZN7cutlass13device_kernelINS_4gemm6kernel13GemmUniversalIN4cute5tupleIJiiiiEEENS1_10collective13CollectiveMmaINS1_35MainloopSm100TmaUmmaWarpSpecializedILi6ELi2ELi4ENS5_IJNS4_1CILi1EEENSA_ILi2EEESB_EEEEENS5_IJNSA_ILi128EEESF_NSA_ILi64EEEEEENS_10bfloat16_tENS5_IJlSB_lEEESI_SJ_NS4_8TiledMMAINS4_8MMA_AtomIJNS4_20SM100_MMA_F16BF16_SSISI_SI_fLi128ELi128ELNS4_4UMMA5MajorE0ELSO_0ELNSN_7ScaleInE0ELSP_0EEEEEENS4_6LayoutINS5_IJSB_SB_SB_EEENS5_IJNSA_ILi0EEESU_SU_EEEEENS5_IJNS4_10UnderscoreESX_SX_EEEEENS4_23SM90_TMA_LOAD_MULTICASTENS4_14ComposedLayoutINS4_7SwizzleILi3ELi4ELi3EEENS4_18smem_ptr_flag_bitsILi16EEENSS_INS5_IJNSA_ILi8EEESG_EEENS5_IJSG_SB_EEEEEEEvNS4_8identityENS4_13SM90_TMA_LOADES1A_vS1B_EENS_8epilogue10collective18CollectiveEpilogueINS1E_23Sm100TmaWarpSpecializedILi4ELi2ELi32ELb1ELb0EEEJSH_NS5_IJNSS_ISF_SB_EENSS_INSA_ILi32EEESB_EEEEESI_SJ_SI_SJ_NS1E_6fusion15FusionCallbacksIS1I_NS1N_17LinearCombinationISI_fSI_fLNS_15FloatRoundStyleE2EEESH_S1M_JEEENS4_5SM1004TMEM4LOAD26SM100_TMEM_LOAD_32dp32b32xES1C_NS11_INS12_ILi2ELi4ELi3EEES15_NSS_INS5_IJS16_S1K_EEENS5_IJS1K_SB_EEEEEEENS4_39AutoVectorizingCopyWithAssumedAlignmentILi128EEENS4_14SM90_TMA_STOREES21_S23_S23_EEEvvEEEEvNT_6ParamsE)
        .other          _ZN7cutlass13device_kernelINS_4gemm6kernel13GemmUniversalIN4cute5tupleIJiiiiEEENS1_10collective13CollectiveMmaINS1_35MainloopSm100TmaUmmaWarpSpecializedILi6ELi2ELi4ENS5_IJNS4_1CILi1EEENSA_ILi2EEESB_EEEEENS5_IJNSA_ILi128EEESF_NSA_ILi64EEEEEENS_10bfloat16_tENS5_IJlSB_lEEESI_SJ_NS4_8TiledMMAINS4_8MMA_AtomIJNS4_20SM100_MMA_F16BF16_SSISI_SI_fLi128ELi128ELNS4_4UMMA5MajorE0ELSO_0ELNSN_7ScaleInE0ELSP_0EEEEEENS4_6LayoutINS5_IJSB_SB_SB_EEENS5_IJNSA_ILi0EEESU_SU_EEEEENS5_IJNS4_10UnderscoreESX_SX_EEEEENS4_23SM90_TMA_LOAD_MULTICASTENS4_14ComposedLayoutINS4_7SwizzleILi3ELi4ELi3EEENS4_18smem_ptr_flag_bitsILi16EEENSS_INS5_IJNSA_ILi8EEESG_EEENS5_IJSG_SB_EEEEEEEvNS4_8identityENS4_13SM90_TMA_LOADES1A_vS1B_EENS_8epilogue10collective18CollectiveEpilogueINS1E_23Sm100TmaWarpSpecializedILi4ELi2ELi32ELb1ELb0EEEJSH_NS5_IJNSS_ISF_SB_EENSS_INSA_ILi32EEESB_EEEEESI_SJ_SI_SJ_NS1E_6fusion15FusionCallbacksIS1I_NS1N_17LinearCombinationISI_fSI_fLNS_15FloatRoundStyleE2EEESH_S1M_JEEENS4_5SM1004TMEM4LOAD26SM100_TMEM_LOAD_32dp32b32xES1C_NS11_INS12_ILi2ELi4ELi3EEES15_NSS_INS5_IJS16_S1K_EEENS5_IJS1K_SB_EEEEEEENS4_39AutoVectorizingCopyWithAssumedAlignmentILi128EEENS4_14SM90_TMA_STOREES21_S23_S23_EEEvvEEEEvNT_6ParamsE,@"STO_CUDA_ENTRY STV_DEFAULT"
_ZN7cutlass13device_kernelINS_4gemm6kernel13GemmUniversalIN4cute5tupleIJiiiiEEENS1_10collective13CollectiveMmaINS1_35MainloopSm100TmaUmmaWarpSpecializedILi6ELi2ELi4ENS5_IJNS4_1CILi1EEENSA_ILi2EEESB_EEEEENS5_IJNSA_ILi128EEESF_NSA_ILi64EEEEEENS_10bfloat16_tENS5_IJlSB_lEEESI_SJ_NS4_8TiledMMAINS4_8MMA_AtomIJNS4_20SM100_MMA_F16BF16_SSISI_SI_fLi128ELi128ELNS4_4UMMA5MajorE0ELSO_0ELNSN_7ScaleInE0ELSP_0EEEEEENS4_6LayoutINS5_IJSB_SB_SB_EEENS5_IJNSA_ILi0EEESU_SU_EEEEENS5_IJNS4_10UnderscoreESX_SX_EEEEENS4_23SM90_TMA_LOAD_MULTICASTENS4_14ComposedLayoutINS4_7SwizzleILi3ELi4ELi3EEENS4_18smem_ptr_flag_bitsILi16EEENSS_INS5_IJNSA_ILi8EEESG_EEENS5_IJSG_SB_EEEEEEEvNS4_8identityENS4_13SM90_TMA_LOADES1A_vS1B_EENS_8epilogue10collective18CollectiveEpilogueINS1E_23Sm100TmaWarpSpecializedILi4ELi2ELi32ELb1ELb0EEEJSH_NS5_IJNSS_ISF_SB_EENSS_INSA_ILi32EEESB_EEEEESI_SJ_SI_SJ_NS1E_6fusion15FusionCallbacksIS1I_NS1N_17LinearCombinationISI_fSI_fLNS_15FloatRoundStyleE2EEESH_S1M_JEEENS4_5SM1004TMEM4LOAD26SM100_TMEM_LOAD_32dp32b32xES1C_NS11_INS12_ILi2ELi4ELi3EEES15_NSS_INS5_IJS16_S1K_EEENS5_IJS1K_SB_EEEEEEENS4_39AutoVectorizingCopyWithAssumedAlignmentILi128EEENS4_14SM90_TMA_STOREES21_S23_S23_EEEvvEEEEvNT_6ParamsE:
[----:B------:R-:W1:Y:S01]  /*0000*/  LDC R1, c[0x0][0x37c] ;  /* 0x0000df00ff017b82 */ /* 0x000e620000000800 */
[----:B------:R-:W2:Y:S01]  /*0010*/  S2R R94, SR_TID.X ;  /* 0x00000000005e7919 */ /* 0x000ea20000002100 */
[----:B------:R-:W3:Y:S01]  /*0020*/  LDCU.64 UR8, c[0x0][0x890] ;  /* 0x00011200ff0877ac */ /* 0x000ee20008000a00 */
[----:B------:R-:W-:Y:S02]  /*0030*/  PRMT R80, RZ, 0x7610, R80 ;  /* 0x00007610ff507816 */ /* 0x000fe40000000050 */
[----:B------:R-:W-:Y:S01]  /*0040*/  ELECT P3, URZ, PT ;  /* 0x0000000000ff782f */ /* 0x000fe20003860000 */
[----:B---3--:R-:W-:-:S04]  /*0050*/  UISETP.NE.U32.AND UP0, UPT, UR8, URZ, UPT ;  /* 0x000000ff0800728c */ /* 0x008fc8000bf05070 */
[----:B------:R-:W-:Y:S01]  /*0060*/  UISETP.NE.AND.EX UP0, UPT, UR9, URZ, UPT, UP0 ;  /* 0x000000ff0900728c */ /* 0x000fe2000bf05300 */
[----:B--2---:R-:W-:-:S05]  /*0070*/  SHF.R.U32.HI R81, RZ, 0x5, R94 ;  /* 0x00000005ff517819 */ /* 0x004fca000001165e */
[----:B------:R-:W2:Y:S02]  /*0080*/  SHFL.IDX PT, R0, R81, RZ, 0x1f ;  /* 0x00001fff51007589 */ /* 0x000ea400000e0000 */
[----:B--2---:R-:W-:Y:S01]  /*0090*/  R2UR UR17, R0 ;  /* 0x00000000001172ca */ /* 0x004fe200000e0000 */
[----:B-1----:R-:W-:-:S14]  /*00a0*/  BRA.U UP0, `(.L_x_0) ;  /* 0x0000000100307547 */ /* 0x002fdc000b800000 */
[----:B------:R-:W1:Y:S02]  /*00b0*/  LDCU.64 UR4, c[0x0][0x888] ;  /* 0x00011100ff0477ac */ /* 0x000e640008000a00 */
[----:B-1----:R-:W-:-:S04]  /*00c0*/  UISETP.NE.U32.AND UP0, UPT, UR4, URZ, UPT ;  /* 0x000000ff0400728c */ /* 0x002fc8000bf05070 */
[----:B------:R-:W-:-:S09]  /*00d0*/  UISETP.NE.AND.EX UP0, UPT, UR5, URZ, UPT, UP0 ;  /* 0x000000ff0500728c */ /* 0x000fd2000bf05300 */
[----:B------:R-:W-:Y:S05]  /*00e0*/  BRA.U !UP0, `(.L_x_1) ;  /* 0x0000000108147547 */ /* 0x000fea000b800000 */
[----:B------:R-:W1:Y:S01]  /*00f0*/  LDC.64 R2, c[0x0][0x888] ;  /* 0x00022200ff027b82 */ /* 0x000e620000000a00 */
[----:B------:R-:W1:Y:S02]  /*0100*/  LDCU.64 UR4, c[0x0][0x358] ;  /* 0x00006b00ff0477ac */ /* 0x000e640008000a00 */
[----:B-1----:R1:W5:Y:S01]  /*0110*/  LDG.E R41, desc[UR4][R2.64] ;  /* 0x0000000402297981 */ /* 0x002362000c1e1900 */
[----:B------:R-:W-:Y:S01]  /*0120*/  HFMA2 R80, -RZ, RZ, 0, 5.9604644775390625e-08 ;  /* 0x00000001ff507431 */ /* 0x000fe200000001ff */
[----:B------:R-:W-:Y:S05]  /*0130*/  BRA `(.L_x_0) ;  /* 0x00000000000c7947 */ /* 0x000fea0003800000 */
.L_x_1:
[----:B------:R-:W1:Y:S01]  /*0140*/  LDCU UR4, c[0x0][0x880] ;  /* 0x00011000ff0477ac */ /* 0x000e620008000800 */
[----:B------:R-:W-:Y:S01]  /*0150*/  HFMA2 R80, -RZ, RZ, 0, 5.9604644775390625e-08 ;  /* 0x00000001ff507431 */ /* 0x000fe200000001ff */
[----:B-1----:R-:W-:-:S07]  /*0160*/  MOV R41, UR4 ;  /* 0x0000000400297c02 */ /* 0x002fce0008000f00 */
.L_x_0:
[----:B------:R-:W2:Y:S02]  /*0170*/  LDCU.64 UR4, c[0x0][0x8b0] ;  /* 0x00011600ff0477ac */ /* 0x000ea40008000a00 */
[----:B--2---:R-:W-:-:S04]  /*0180*/  UISETP.NE.U32.AND UP0, UPT, UR4, URZ, UPT ;  /* 0x000000ff0400728c */ /* 0x004fc8000bf05070 */
[----:B------:R-:W-:-:S09]  /*0190*/  UISETP.NE.AND.EX UP0, UPT, UR5, URZ, UPT, UP0 ;  /* 0x000000ff0500728c */ /* 0x000fd2000bf05300 */
[----:B------:R-:W-:Y:S05]  /*01a0*/  BRA.U UP0, `(.L_x_2) ;  /* 0x0000000100287547 */ /* 0x000fea000b800000 */
[----:B------:R-:W2:Y:S02]  /*01b0*/  LDCU.64 UR4, c[0x0][0x8a8] ;  /* 0x00011500ff0477ac */ /* 0x000ea40008000a00 */
[----:B--2---:R-:W-:-:S04]  /*01c0*/  UISETP.NE.U32.AND UP0, UPT, UR4, URZ, UPT ;  /* 0x000000ff0400728c */ /* 0x004fc8000bf05070 */
[----:B------:R-:W-:-:S09]  /*01d0*/  UISETP.NE.AND.EX UP0, UPT, UR5, URZ, UPT, UP0 ;  /* 0x000000ff0500728c */ /* 0x000fd2000bf05300 */
[----:B------:R-:W-:Y:S05]  /*01e0*/  BRA.U !UP0, `(.L_x_3) ;  /* 0x0000000108107547 */ /* 0x000fea000b800000 */
[----:B------:R-:W2:Y:S01]  /*01f0*/  LDC.64 R38, c[0x0][0x8a8] ;  /* 0x00022a00ff267b82 */ /* 0x000ea20000000a00 */
[----:B------:R-:W2:Y:S02]  /*0200*/  LDCU.64 UR4, c[0x0][0x358] ;  /* 0x00006b00ff0477ac */ /* 0x000ea40008000a00 */
[----:B--2---:R2:W5:Y:S01]  /*0210*/  LDG.E R38, desc[UR4][R38.64] ;  /* 0x0000000426267981 */ /* 0x004562000c1e1900 */
[----:B------:R-:W-:Y:S05]  /*0220*/  BRA `(.L_x_2) ;  /* 0x0000000000087947 */ /* 0x000fea0003800000 */
.L_x_3:
[----:B------:R-:W2:Y:S02]  /*0230*/  LDCU UR4, c[0x0][0x8a0] ;  /* 0x00011400ff0477ac */ /* 0x000ea40008000800 */
[----:B--2---:R-:W-:Y:S02]  /*0240*/  MOV R38, UR4 ;  /* 0x0000000400267c02 */ /* 0x004fe40008000f00 */
.L_x_2:
[----:B------:R-:W-:Y:S01]  /*0250*/  IMAD.U32 R0, RZ, RZ, UR17 ;  /* 0x00000011ff007e24 */ /* 0x000fe2000f8e00ff */
[----:B------:R-:W-:Y:S04]  /*0260*/  BSSY.RECONVERGENT B0, `(.L_x_4) ;  /* 0x000000c000007945 */ /* 0x000fe80003800200 */
[C---:B------:R-:W-:Y:S02]  /*0270*/  ISETP.NE.OR P1, PT, R0.reuse, 0x1, !P3 ;  /* 0x000000010000780c */ /* 0x040fe40005f25670 */
[----:B------:R-:W-:-:S11]  /*0280*/  ISETP.NE.OR P0, PT, R0, 0x3, !P3 ;  /* 0x000000030000780c */ /* 0x000fd60005f05670 */
[----:B------:R-:W-:Y:S05]  /*0290*/  @P1 BRA `(.L_x_5) ;  /* 0x0000000000201947 */ /* 0x000fea0003800000 */
[----:B------:R-:W3:Y:S02]  /*02a0*/  LDCU.64 UR4, c[0x0][0x348] ;  /* 0x00006900ff0477ac */ /* 0x000ee40008000a00 */
[----:B---3--:R-:W-:Y:S02]  /*02b0*/  UIADD3 UR6, UP1, UPT, UR4, 0x80, URZ ;  /* 0x0000008004067890 */ /* 0x008fe4000ff3e0ff */
[----:B------:R-:W-:Y:S02]  /*02c0*/  UIADD3 UR4, UP0, UPT, UR4, 0x180, URZ ;  /* 0x0000018004047890 */ /* 0x000fe4000ff1e0ff */
[----:B------:R-:W-:Y:S02]  /*02d0*/  UIADD3.X UR7, UPT, UPT, URZ, UR5, URZ, UP1, !UPT ;  /* 0x00000005ff077290 */ /* 0x000fe40008ffe4ff */
[----:B------:R-:W-:-:S07]  /*02e0*/  UIADD3.X UR5, UPT, UPT, URZ, UR5, URZ, UP0, !UPT ;  /* 0x00000005ff057290 */ /* 0x000fce00087fe4ff */
[----:B------:R3:W-:Y:S02]  /*02f0*/  UTMACCTL.PF [UR6] ;  /* 0x00000000060079b9 */ /* 0x0007e40008040000 */
[----:B------:R3:W-:Y:S02]  /*0300*/  UTMACCTL.PF [UR4] ;  /* 0x00000000040079b9 */ /* 0x0007e40008040000 */
[----:B---3--:R-:W-:Y:S01]  /*0310*/  NOP ;  /* 0x0000000000007918 */ /* 0x008fe20000000000 */
.L_x_5:
[----:B------:R-:W-:Y:S05]  /*0320*/  BSYNC.RECONVERGENT B0 ;  /* 0x0000000000007941 */ /* 0x000fea0003800200 */
.L_x_4:
[----:B------:R-:W-:Y:S04]  /*0330*/  BSSY.RECONVERGENT B0, `(.L_x_6) ;  /* 0x000000a000007945 */ /* 0x000fe80003800200 */
        /* <DEDUP_REMOVED lines=9> */
.L_x_7:
[----:B------:R-:W-:Y:S05]  /*03d0*/  BSYNC.RECONVERGENT B0 ;  /* 0x0000000000007941 */ /* 0x000fea0003800200 */
.L_x_6:
[----:B------:R-:W3:Y:S01]  /*03e0*/  LDCU.64 UR4, c[0x0][0x888] ;  /* 0x00011100ff0477ac */ /* 0x000ee20008000a00 */
[----:B------:R-:W-:Y:S02]  /*03f0*/  UISETP.EQ.U32.AND UP1, UPT, UR8, URZ, UPT ;  /* 0x000000ff0800728c */ /* 0x000fe4000bf22070 */
[----:B------:R-:W-:Y:S02]  /*0400*/  UPLOP3.LUT UP3, UPT, UPT, UPT, UPT, 0x80, 0x8 ;  /* 0x000000000008789c */ /* 0x000fe40003f6f070 */
[----:B---3--:R-:W-:-:S04]  /*0410*/  UISETP.NE.U32.AND UP0, UPT, UR4, URZ, UPT ;  /* 0x000000ff0400728c */ /* 0x008fc8000bf05070 */
[----:B------:R-:W-:-:S04]  /*0420*/  UISETP.NE.AND.EX UP0, UPT, UR5, URZ, UPT, UP0 ;  /* 0x000000ff0500728c */ /* 0x000fc8000bf05300 */
[----:B------:R-:W-:-:S04]  /*0430*/  UISETP.EQ.OR.EX UP2, UPT, UR9, URZ, !UP0, UP1 ;  /* 0x000000ff0900728c */ /* 0x000fc8000c742710 */
[----:B------:R-:W-:-:S06]  /*0440*/  UP2UR UR4, UPR, URZ, 0x4 ;  /* 0x00000004ff047883 */ /* 0x000fcc0008000000 */
[----:B------:R-:W-:Y:S01]  /*0450*/  MOV R83, UR4 ;  /* 0x0000000400537c02 */ /* 0x000fe20008000f00 */
[----:B------:R-:W-:Y:S06]  /*0460*/  BRA.U !UP2, `(.L_x_8) ;  /* 0x000000010a207547 */ /* 0x000fec000b800000 */
[----:B------:R-:W-:Y:S01]  /*0470*/  UISETP.NE.U32.AND UP1, UPT, UR8, URZ, UPT ;  /* 0x000000ff0800728c */ /* 0x000fe2000bf25070 */
[----:B-----5:R-:W-:Y:S01]  /*0480*/  FSETP.NEU.AND P0, PT, R41, RZ, PT ;  /* 0x000000ff2900720b */ /* 0x020fe20003f0d000 */
[----:B------:R-:W-:Y:S02]  /*0490*/  USEL UR4, URZ, 0xffffffff, UP0 ;  /* 0xffffffffff047887 */ /* 0x000fe40008000000 */
[----:B------:R-:W-:-:S10]  /*04a0*/  UISETP.NE.AND.EX UP1, UPT, UR9, URZ, UPT, UP1 ;  /* 0x000000ff0900728c */ /* 0x000fd4000bf25310 */
[----:B------:R-:W-:Y:S01]  /*04b0*/  VOTEU.ANY UP0, P0 ;  /* 0x0000000000ff7886 */ /* 0x000fe20000000100 */
[----:B------:R-:W-:-:S04]  /*04c0*/  @!UP1 USEL UR4, URZ, 0xffffffff, UP0 ;  /* 0xffffffffff049887 */ /* 0x000fc80008000000 */
[----:B------:R-:W-:-:S04]  /*04d0*/  ULOP3.LUT UR4, UR4, 0x1, URZ, 0xc0, !UPT ;  /* 0x0000000104047892 */ /* 0x000fc8000f8ec0ff */
[----:B------:R-:W-:-:S11]  /*04e0*/  UISETP.NE.U32.AND UP3, UPT, UR4, 0x1, UPT ;  /* 0x000000010400788c */ /* 0x000fd6000bf65070 */
.L_x_8:
[----:B-1----:R-:W1:Y:S01]  /*04f0*/  SHFL.IDX PT, R2, R81, RZ, 0x1f ;  /* 0x00001fff51027589 */ /* 0x002e6200000e0000 */
[----:B------:R-:W-:-:S04]  /*0500*/  UISETP.NE.AND UP0, UPT, UR17, 0x2, UPT ;  /* 0x000000021100788c */ /* 0x000fc8000bf05270 */
[----:B------:R-:W-:Y:S01]  /*0510*/  USEL UR43, URZ, 0x1, UP0 ;  /* 0x00000001ff2b7887 */ /* 0x000fe20008000000 */
[----:B-1----:R-:W-:-:S13]  /*0520*/  ISETP.NE.AND P0, PT, R2, RZ, PT ;  /* 0x000000ff0200720c */ /* 0x002fda0003f05270 */
[----:B------:R-:W-:Y:S05]  /*0530*/  @P0 BRA `(.L_x_9) ;  /* 0x0000000000680947 */ /* 0x000fea0003800000 */
[----:B------:R-:W1:Y:S01]  /*0540*/  S2UR UR4, SR_CgaCtaId ;  /* 0x00000000000479c3 */ /* 0x000e620000008800 */
[----:B------:R-:W-:Y:S01]  /*0550*/  UMOV UR5, 0x400 ;  /* 0x0000040000057882 */ /* 0x000fe20000000000 */
[----:B------:R-:W-:Y:S01]  /*0560*/  UMOV UR8, 0x1 ;  /* 0x0000000100087882 */ /* 0x000fe20000000000 */
[----:B------:R-:W-:Y:S01]  /*0570*/  UMOV UR6, 0x2 ;  /* 0x0000000200067882 */ /* 0x000fe20000000000 */
[----:B------:R-:W-:-:S04]  /*0580*/  UIADD3 UR8, UPT, UPT, -UR8, 0x100000, URZ ;  /* 0x0010000008087890 */ /* 0x000fc8000fffe1ff */
[----:B------:R-:W-:Y:S02]  /*0590*/  USHF.L.U32 UR9, UR8, 0xb, URZ ;  /* 0x0000000b08097899 */ /* 0x000fe400080006ff */
[----:B------:R-:W-:Y:S02]  /*05a0*/  USHF.L.U32 UR8, UR8, 0x1, URZ ;  /* 0x0000000108087899 */ /* 0x000fe400080006ff */
[----:B------:R-:W-:-:S04]  /*05b0*/  UIADD3 UR6, UPT, UPT, -UR6, 0x100000, URZ ;  /* 0x0010000006067890 */ /* 0x000fc8000fffe1ff */
[----:B------:R-:W-:Y:S02]  /*05c0*/  USHF.L.U32 UR7, UR6, 0xb, URZ ;  /* 0x0000000b06077899 */ /* 0x000fe400080006ff */
[----:B------:R-:W-:Y:S01]  /*05d0*/  USHF.L.U32 UR6, UR6, 0x1, URZ ;  /* 0x0000000106067899 */ /* 0x000fe200080006ff */
[----:B------:R-:W-:Y:S01]  /*05e0*/  ELECT P0, URZ, PT ;  /* 0x0000000000ff782f */ /* 0x000fe20003800000 */
[----:B-1----:R-:W-:Y:S01]  /*05f0*/  ULEA UR4, UR4, UR5, 0x18 ;  /* 0x0000000504047291 */ /* 0x002fe2000f8ec0ff */
[----:B------:R-:W1:Y:S11]  /*0600*/  FENCE.VIEW.ASYNC.S ;  /* 0x00000000000073c6 */ /* 0x000e760000000000 */
[----:B-1----:R1:W3:Y:S01]  /*0610*/  SYNCS.EXCH.64 URZ, [UR4], UR8 ;  /* 0x0000000804ff75b2 */ /* 0x0022e20008000100 */
[----:B------:R1:W4:Y:S01]  /*0620*/  SYNCS.EXCH.64 URZ, [UR4+0x30], UR6 ;  /* 0x0000300604ff75b2 */ /* 0x0003220008000100 */
[----:B------:R1:W1:Y:S01]  /*0630*/  SYNCS.EXCH.64 URZ, [UR4+0x8], UR8 ;  /* 0x0000080804ff75b2 */ /* 0x0002620008000100 */
        /* <DEDUP_REMOVED lines=9> */
[----:B------:R-:W-:Y:S01]  /*06d0*/  NOP ;  /* 0x0000000000007918 */ /* 0x000fe20000000000 */
.L_x_9:
[----:B------:R-:W2:Y:S01]  /*06e0*/  SHFL.IDX PT, R2, R81, RZ, 0x1f ;  /* 0x00001fff51027589 */ /* 0x000ea200000e0000 */
[----:B------:R-:W-:Y:S01]  /*06f0*/  NOP ;  /* 0x0000000000007918 */ /* 0x000fe20000000000 */
[----:B--2---:R-:W-:-:S13]  /*0700*/  ISETP.NE.AND P0, PT, R2, 0x1, PT ;  /* 0x000000010200780c */ /* 0x004fda0003f05270 */
[----:B------:R-:W-:Y:S05]  /*0710*/  @P0 BRA `(.L_x_10) ;  /* 0x0000000000580947 */ /* 0x000fea0003800000 */
[----:B-1----:R-:W1:Y:S01]  /*0720*/  S2UR UR4, SR_CgaCtaId ;  /* 0x00000000000479c3 */ /* 0x002e620000008800 */
        /* <DEDUP_REMOVED lines=12> */
[----:B-1----:R2:W1:Y:S01]  /*07f0*/  SYNCS.EXCH.64 URZ, [UR4+0x60], UR8 ;  /* 0x0000600804ff75b2 */ /* 0x0024620008000100 */
[----:B------:R2:W1:Y:S01]  /*0800*/  SYNCS.EXCH.64 URZ, [UR4+0x80], UR6 ;  /* 0x0000800604ff75b2 */ /* 0x0004620008000100 */
[----:B------:R2:W1:Y:S01]  /*0810*/  SYNCS.EXCH.64 URZ, [UR4+0x68], UR8 ;  /* 0x0000680804ff75b2 */ /* 0x0004620008000100 */
[----:B------:R2:W1:Y:S01]  /*0820*/  SYNCS.EXCH.64 URZ, [UR4+0x88], UR6 ;  /* 0x0000880604ff75b2 */ /* 0x0004620008000100 */
[----:B------:R2:W1:Y:S01]  /*0830*/  SYNCS.EXCH.64 URZ, [UR4+0x70], UR8 ;  /* 0x0000700804ff75b2 */ /* 0x0004620008000100 */
[----:B------:R2:W1:Y:S01]  /*0840*/  SYNCS.EXCH.64 URZ, [UR4+0x90], UR6 ;  /* 0x0000900604ff75b2 */ /* 0x0004620008000100 */
[----:B------:R2:W1:Y:S01]  /*0850*/  SYNCS.EXCH.64 URZ, [UR4+0x78], UR8 ;  /* 0x0000780804ff75b2 */ /* 0x0004620008000100 */
[----:B------:R2:W1:Y:S02]  /*0860*/  SYNCS.EXCH.64 URZ, [UR4+0x98], UR6 ;  /* 0x0000980604ff75b2 */ /* 0x0004640008000100 */
[----:B--2---:R-:W-:Y:S01]  /*0870*/  NOP ;  /* 0x0000000000007918 */ /* 0x004fe20000000000 */
.L_x_10:
[----:B------:R-:W2:Y:S01]  /*0880*/  SHFL.IDX PT, R2, R81, RZ, 0x1f ;  /* 0x00001fff51027589 */ /* 0x000ea200000e0000 */
[----:B------:R-:W-:Y:S01]  /*0890*/  NOP ;  /* 0x0000000000007918 */ /* 0x000fe20000000000 */
[----:B--2---:R-:W-:-:S13]  /*08a0*/  ISETP.NE.AND P0, PT, R2, 0x3, PT ;  /* 0x000000030200780c */ /* 0x004fda0003f05270 */
[----:B------:R-:W-:Y:S05]  /*08b0*/  @P0 BRA `(.L_x_11) ;  /* 0x0000000000300947 */ /* 0x000fea0003800000 */
[----:B-1----:R-:W1:Y:S01]  /*08c0*/  S2UR UR6, SR_CgaCtaId ;  /* 0x00000000000679c3 */ /* 0x002e620000008800 */
[----:B------:R-:W-:Y:S01]  /*08d0*/  UMOV UR4, 0x400 ;  /* 0x0000040000047882 */ /* 0x000fe20000000000 */
[----:B------:R-:W-:Y:S01]  /*08e0*/  UMOV UR5, 0x20 ;  /* 0x0000002000057882 */ /* 0x000fe20000000000 */
[----:B------:R-:W-:Y:S01]  /*08f0*/  ELECT P0, URZ, PT ;  /* 0x0000000000ff782f */ /* 0x000fe20003800000 */
[----:B-1----:R-:W-:Y:S02]  /*0900*/  ULEA UR6, UR6, UR4, 0x18 ;  /* 0x0000000406067291 */ /* 0x002fe4000f8ec0ff */
[----:B------:R-:W-:-:S04]  /*0910*/  UIADD3 UR4, UPT, UPT, -UR5, 0x100000, URZ ;  /* 0x0010000005047890 */ /* 0x000fc8000fffe1ff */
[----:B------:R-:W-:Y:S02]  /*0920*/  USHF.L.U32 UR5, UR4, 0xb, URZ ;  /* 0x0000000b04057899 */ /* 0x000fe400080006ff */
[----:B------:R-:W-:Y:S01]  /*0930*/  USHF.L.U32 UR4, UR4, 0x1, URZ ;  /* 0x0000000104047899 */ /* 0x000fe200080006ff */
[----:B------:R-:W1:Y:S11]  /*0940*/  FENCE.VIEW.ASYNC.S ;  /* 0x00000000000073c6 */ /* 0x000e760000000000 */
[----:B-1----:R2:W1:Y:S01]  /*0950*/  SYNCS.EXCH.64 URZ, [UR6+0xa0], UR4 ;  /* 0x0000a00406ff75b2 */ /* 0x0024620008000100 */
[----:B------:R2:W1:Y:S02]  /*0960*/  SYNCS.EXCH.64 URZ, [UR6+0xa8], UR4 ;  /* 0x0000a80406ff75b2 */ /* 0x0004640008000100 */
[----:B--2---:R-:W-:Y:S01]  /*0970*/  NOP ;  /* 0x0000000000007918 */ /* 0x004fe20000000000 */
.L_x_11:
[----:B------:R-:W2:Y:S01]  /*0980*/  SHFL.IDX PT, R2, R81, RZ, 0x1f ;  /* 0x00001fff51027589 */ /* 0x000ea200000e0000 */
[----:B------:R-:W-:Y:S01]  /*0990*/  NOP ;  /* 0x0000000000007918 */ /* 0x000fe20000000000 */
[----:B--2---:R-:W-:-:S13]  /*09a0*/  ISETP.NE.AND P0, PT, R2, 0x4, PT ;  /* 0x000000040200780c */ /* 0x004fda0003f05270 */
[----:B------:R-:W-:Y:S05]  /*09b0*/  @P0 BRA `(.L_x_12) ;  /* 0x00000000004c0947 */ /* 0x000fea0003800000 */
[----:B-1----:R-:W1:Y:S01]  /*09c0*/  S2UR UR6, SR_CgaCtaId ;  /* 0x00000000000679c3 */ /* 0x002e620000008800 */
[----:B------:R-:W-:Y:S01]  /*09d0*/  UMOV UR4, 0x1e0 ;  /* 0x000001e000047882 */ /* 0x000fe20000000000 */
[----:B------:R-:W-:Y:S01]  /*09e0*/  UMOV UR5, 0x400 ;  /* 0x0000040000057882 */ /* 0x000fe20000000000 */
[----:B------:R-:W-:Y:S01]  /*09f0*/  USEL UR4, UR4, 0x1a0, UP3 ;  /* 0x000001a004047887 */ /* 0x000fe20009800000 */
[----:B------:R-:W-:Y:S01]  /*0a00*/  UMOV UR8, 0x1 ;  /* 0x0000000100087882 */ /* 0x000fe20000000000 */
[----:B------:R-:W-:Y:S01]  /*0a10*/  ELECT P0, URZ, PT ;  /* 0x0000000000ff782f */ /* 0x000fe20003800000 */
[----:B------:R-:W-:-:S04]  /*0a20*/  UIADD3 UR8, UPT, UPT, -UR8, 0x100000, URZ ;  /* 0x0010000008087890 */ /* 0x000fc8000fffe1ff */
[----:B------:R-:W-:Y:S02]  /*0a30*/  USHF.L.U32 UR9, UR8, 0xb, URZ ;  /* 0x0000000b08097899 */ /* 0x000fe400080006ff */
[----:B------:R-:W-:Y:S02]  /*0a40*/  USHF.L.U32 UR8, UR8, 0x1, URZ ;  /* 0x0000000108087899 */ /* 0x000fe400080006ff */
[----:B-1----:R-:W-:Y:S02]  /*0a50*/  ULEA UR6, UR6, UR5, 0x18 ;  /* 0x0000000506067291 */ /* 0x002fe4000f8ec0ff */
[----:B------:R-:W-:-:S04]  /*0a60*/  UIADD3 UR4, UPT, UPT, -UR4, 0x100000, URZ ;  /* 0x0010000004047890 */ /* 0x000fc8000fffe1ff */
[----:B------:R-:W-:Y:S02]  /*0a70*/  USHF.L.U32 UR5, UR4, 0xb, URZ ;  /* 0x0000000b04057899 */ /* 0x000fe400080006ff */
[----:B------:R-:W-:Y:S01]  /*0a80*/  USHF.L.U32 UR4, UR4, 0x1, URZ ;  /* 0x0000000104047899 */ /* 0x000fe200080006ff */
[----:B------:R-:W1:Y:S03]  /*0a90*/  FENCE.VIEW.ASYNC.S ;  /* 0x00000000000073c6 */ /* 0x000e660000000000 */
[----:B-1----:R2:W1:Y:S08]  /*0aa0*/  SYNCS.EXCH.64 URZ, [UR6+0xb0], UR8 ;  /* 0x0000b00806ff75b2 */ /* 0x0024700008000100 */
[----:B------:R2:W1:Y:S01]  /*0ab0*/  SYNCS.EXCH.64 URZ, [UR6+0xc0], UR4 ;  /* 0x0000c00406ff75b2 */ /* 0x0004620008000100 */
[----:B------:R2:W1:Y:S01]  /*0ac0*/  SYNCS.EXCH.64 URZ, [UR6+0xb8], UR8 ;  /* 0x0000b80806ff75b2 */ /* 0x0004620008000100 */
[----:B------:R2:W1:Y:S02]  /*0ad0*/  SYNCS.EXCH.64 URZ, [UR6+0xc8], UR4 ;  /* 0x0000c80406ff75b2 */ /* 0x0004640008000100 */
[----:B--2---:R-:W-:Y:S01]  /*0ae0*/  NOP ;  /* 0x0000000000007918 */ /* 0x004fe20000000000 */
.L_x_12:
        /* <DEDUP_REMOVED lines=26> */
.L_x_13:
[----:B------:R-:W2:Y:S01]  /*0c90*/  SHFL.IDX PT, R2, R81, RZ, 0x1f ;  /* 0x00001fff51027589 */ /* 0x000ea200000e0000 */
[----:B------:R-:W1:Y:S01]  /*0ca0*/  S2UR UR47, SR_CgaCtaId ;  /* 0x00000000002f79c3 */ /* 0x000e620000008800 */
[----:B------:R-:W-:Y:S01]  /*0cb0*/  NOP ;  /* 0x0000000000007918 */ /* 0x000fe20000000000 */
[----:B--2---:R-:W-:-:S13]  /*0cc0*/  ISETP.NE.AND P0, PT, R2, 0x3, PT ;  /* 0x000000030200780c */ /* 0x004fda0003f05270 */
[----:B-1----:R-:W-:Y:S05]  /*0cd0*/  @P0 BRA `(.L_x_14) ;  /* 0x0000000000340947 */ /* 0x002fea0003800000 */
[----:B------:R-:W-:Y:S01]  /*0ce0*/  UMOV UR4, 0x400 ;  /* 0x0000040000047882 */ /* 0x000fe20000000000 */
[----:B------:R-:W-:Y:S01]  /*0cf0*/  UMOV UR6, 0x20 ;  /* 0x0000002000067882 */ /* 0x000fe20000000000 */
[----:B------:R-:W-:Y:S02]  /*0d00*/  ULEA UR4, UR47, UR4, 0x18 ;  /* 0x000000042f047291 */ /* 0x000fe4000f8ec0ff */
[----:B------:R-:W-:-:S04]  /*0d10*/  UIADD3 UR6, UPT, UPT, -UR6, 0x100000, URZ ;  /* 0x0010000006067890 */ /* 0x000fc8000fffe1ff */
[----:B------:R-:W-:Y:S02]  /*0d20*/  USHF.L.U32 UR7, UR6, 0xb, URZ ;  /* 0x0000000b06077899 */ /* 0x000fe400080006ff */
[----:B------:R-:W-:Y:S01]  /*0d30*/  USHF.L.U32 UR6, UR6, 0x1, URZ ;  /* 0x0000000106067899 */ /* 0x000fe200080006ff */
[----:B------:R-:W-:Y:S01]  /*0d40*/  ELECT P0, URZ, PT ;  /* 0x0000000000ff782f */ /* 0x000fe20003800000 */
[----:B------:R-:W1:Y:S10]  /*0d50*/  FENCE.VIEW.ASYNC.S ;  /* 0x00000000000073c6 */ /* 0x000e740000000000 */
[----:B-1----:R1:W2:Y:S01]  /*0d60*/  SYNCS.EXCH.64 URZ, [UR4+0x110], UR6 ;  /* 0x0001100604ff75b2 */ /* 0x0022a20008000100 */
[----:B------:R1:W1:Y:S01]  /*0d70*/  SYNCS.EXCH.64 URZ, [UR4+0x120], UR6 ;  /* 0x0001200604ff75b2 */ /* 0x0002620008000100 */
[----:B------:R1:W1:Y:S01]  /*0d80*/  SYNCS.EXCH.64 URZ, [UR4+0x118], UR6 ;  /* 0x0001180604ff75b2 */ /* 0x0002620008000100 */
[----:B------:R1:W1:Y:S01]  /*0d90*/  SYNCS.EXCH.64 URZ, [UR4+0x128], UR6 ;  /* 0x0001280604ff75b2 */ /* 0x0002620008000100 */
[----:B------:R-:W-:Y:S01]  /*0da0*/  NOP ;  /* 0x0000000000007918 */ /* 0x000fe20000000000 */
.L_x_14:
[----:B-1----:R-:W1:Y:S01]  /*0db0*/  LDCU UR4, c[0x0][0x36c] ;  /* 0x00006d80ff0477ac */ /* 0x002e620008000800 */
[----:B------:R-:W-:Y:S01]  /*0dc0*/  ISETP.NE.OR P3, PT, R0, 0x2, !P3 ;  /* 0x000000020000780c */ /* 0x000fe20005f65670 */
[----:B------:R-:W-:Y:S01]  /*0dd0*/  NOP ;  /* 0x0000000000007918 */ /* 0x000fe20000000000 */
[----:B------:R-:W-:Y:S01]  /*0de0*/  LOP3.LUT R0, R94, 0x1f, RZ, 0xc0, !PT ;  /* 0x0000001f5e007812 */ /* 0x000fe200078ec0ff */
[----:B------:R-:W-:Y:S02]  /*0df0*/  UISETP.NE.AND UP4, UPT, UR17, URZ, UPT ;  /* 0x000000ff1100728c */ /* 0x000fe4000bf85270 */
[----:B-1----:R-:W-:-:S09]  /*0e00*/  UISETP.EQ.U32.AND UP5, UPT, UR4, 0x1, UPT ;  /* 0x000000010400788c */ /* 0x002fd2000bfa2070 */
[----:B------:R-:W-:Y:S05]  /*0e10*/  BRA.U !UP5, `(.L_x_15) ;  /* 0x000000010d087547 */ /* 0x000fea000b800000 */
[----:B--234-:R-:W-:Y:S01]  /*0e20*/  UCGABAR_ARV ;  /* 0x00000000000079c7 */ /* 0x01cfe20008000000 */
[----:B------:R-:W-:Y:S05]  /*0e30*/  BRA `(.L_x_16) ;  /* 0x0000000000047947 */ /* 0x000fea0003800000 */
.L_x_15:
[----:B--234-:R-:W-:Y:S01]  /*0e40*/  NOP ;  /* 0x0000000000007918 */ /* 0x01cfe20000000000 */
.L_x_16:
[----:B------:R-:W1:Y:S01]  /*0e50*/  S2UR UR7, SR_CTAID.X ;  /* 0x00000000000779c3 */ /* 0x000e620000002500 */
[----:B------:R-:W-:-:S05]  /*0e60*/  CS2R.32 R82, SR_CgaSize ;  /* 0x0000000000527805 */ /* 0x000fca0000008a00 */
[----:B------:R-:W-:-:S05]  /*0e70*/  IMAD R82, R82, -0xa0, RZ ;  /* 0xffffff6052527824 */ /* 0x000fca00078e02ff */
[----:B------:R-:W-:-:S14]  /*0e80*/  R2UR UR5, R82 ;  /* 0x00000000520572ca */ /* 0x000fdc00000e0000 */
[----:B------:R-:W2:Y:S01]  /*0e90*/  LDCU UR5, c[0x0][UR5+0x2b0] ;  /* 0x00005600050577ac */ /* 0x000ea20008000800 */
[----:B------:R-:W-:-:S05]  /*0ea0*/  CS2R.32 R82, SR_CgaSize ;  /* 0x0000000000527805 */ /* 0x000fca0000008a00 */
[----:B------:R-:W-:-:S05]  /*0eb0*/  IMAD R82, R82, -0xa0, RZ ;  /* 0xffffff6052527824 */ /* 0x000fca00078e02ff */
[----:B------:R-:W-:-:S14]  /*0ec0*/  R2UR UR4, R82 ;  /* 0x00000000520472ca */ /* 0x000fdc00000e0000 */
[----:B------:R-:W3:Y:S01]  /*0ed0*/  LDCU UR4, c[0x0][UR4+0x2b4] ;  /* 0x00005680040477ac */ /* 0x000ee20008000800 */
[----:B------:R-:W4:Y:S01]  /*0ee0*/  S2UR UR8, SR_CTAID.Y ;  /* 0x00000000000879c3 */ /* 0x000f220000002600 */
[----:B------:R-:W-:-:S05]  /*0ef0*/  CS2R.32 R82, SR_CgaSize ;  /* 0x0000000000527805 */ /* 0x000fca0000008a00 */
[----:B------:R-:W-:-:S05]  /*0f00*/  IMAD R82, R82, -0xa0, RZ ;  /* 0xffffff6052527824 */ /* 0x000fca00078e02ff */
[----:B------:R-:W-:-:S14]  /*0f10*/  R2UR UR9, R82 ;  /* 0x00000000520972ca */ /* 0x000fdc00000e0000 */
[----:B------:R-:W3:Y:S01]  /*0f20*/  LDCU UR9, c[0x0][UR9+0x2a0] ;  /* 0x00005400090977ac */ /* 0x000ee20008000800 */
[----:B------:R-:W3:Y:S01]  /*0f30*/  LDCU UR21, c[0x0][0xb24] ;  /* 0x00016480ff1577ac */ /* 0x000ee20008000800 */
[----:B------:R-:W1:Y:S01]  /*0f40*/  S2UR UR36, SR_CTAID.Z ;  /* 0x00000000002479c3 */ /* 0x000e620000002700 */
[----:B------:R-:W-:-:S05]  /*0f50*/  CS2R.32 R82, SR_CgaSize ;  /* 0x0000000000527805 */ /* 0x000fca0000008a00 */
[----:B------:R-:W-:-:S05]  /*0f60*/  IMAD R82, R82, -0xa0, RZ ;  /* 0xffffff6052527824 */ /* 0x000fca00078e02ff */
[----:B------:R-:W-:-:S14]  /*0f70*/  R2UR UR63, R82 ;  /* 0x00000000523f72ca */ /* 0x000fdc00000e0000 */
[----:B------:R-:W3:Y:S01]  /*0f80*/  LDCU UR63, c[0x0][UR63+0x2a4] ;  /* 0x000054803f3f77ac */ /* 0x000ee20008000800 */
[----:B------:R-:W3:Y:S01]  /*0f90*/  LDCU UR42, c[0x0][0xb24] ;  /* 0x00016480ff2a77ac */ /* 0x000ee20008000800 */
[----:B-1----:R-:W-:Y:S01]  /*0fa0*/  I2FP.F32.U32 R3, UR7 ;  /* 0x0000000700037c45 */ /* 0x002fe20008201000 */
[----:B------:R-:W1:Y:S04]  /*0fb0*/  LDCU UR28, c[0x0][0xb30] ;  /* 0x00016600ff1c77ac */ /* 0x000e680008000800 */
[----:B--2---:R-:W-:Y:S01]  /*0fc0*/  FMUL R3, R3, UR5 ;  /* 0x0000000503037c20 */ /* 0x004fe20008400000 */
[----:B------:R-:W-:Y:S01]  /*0fd0*/  USHF.L.U32 UR26, UR47, 0xc, URZ ;  /* 0x0000000c2f1a7899 */ /* 0x000fe200080006ff */
[----:B----4-:R-:W-:Y:S01]  /*0fe0*/  I2FP.F32.U32 R2, UR8 ;  /* 0x0000000800027c45 */ /* 0x010fe20008201000 */
[----:B---3--:R-:W-:-:S03]  /*0ff0*/  UISETP.GE.AND UP2, UPT, UR21, 0x1, UPT ;  /* 0x000000011500788c */ /* 0x008fc6000bf46270 */
[----:B------:R-:W2:Y:S01]  /*1000*/  F2I.U32.TRUNC.NTZ R3, R3 ;  /* 0x0000000300037305 */ /* 0x000ea2000020f000 */
[----:B------:R-:W-:Y:S01]  /*1010*/  UMOV UR16, UR7 ;  /* 0x0000000700107c82 */ /* 0x000fe20008000000 */
[----:B------:R-:W-:Y:S01]  /*1020*/  FMUL R2, R2, UR4 ;  /* 0x0000000402027c20 */ /* 0x000fe20008400000 */
[----:B------:R-:W-:-:S05]  /*1030*/  UMOV UR20, UR8 ;  /* 0x0000000800147c82 */ /* 0x000fca0008000000 */
[----:B------:R-:W3:Y:S01]  /*1040*/  F2I.U32.TRUNC.NTZ R2, R2 ;  /* 0x0000000200027305 */ /* 0x000ee2000020f000 */
[----:B--2---:R-:W-:Y:S02]  /*1050*/  R2UR UR4, R3 ;  /* 0x00000000030472ca */ /* 0x004fe400000e0000 */
[----:B---3--:R-:W-:Y:S02]  /*1060*/  R2UR UR6, R2 ;  /* 0x00000000020672ca */ /* 0x008fe400000e0000 */
[----:B------:R-:W-:-:S09]  /*1070*/  PRMT R2, RZ, 0x7610, R2 ;  /* 0x00007610ff027816 */ /* 0x000fd20000000002 */
[----:B------:R-:W-:-:S04]  /*1080*/  UIADD3 UR5, UPT, UPT, -UR4, URZ, URZ ;  /* 0x000000ff04057290 */ /* 0x000fc8000fffe1ff */
[----:B------:R-:W-:Y:S02]  /*1090*/  UIMAD UR5, UR9, UR5, UR7 ;  /* 0x00000005090572a4 */ /* 0x000fe4000f8e0207 */
[----:B------:R-:W-:-:S04]  /*10a0*/  UIADD3 UR4, UPT, UPT, -UR6, URZ, URZ ;  /* 0x000000ff06047290 */ /* 0x000fc8000fffe1ff */
[----:B------:R-:W-:Y:S01]  /*10b0*/  IMAD.U32 R82, RZ, RZ, UR5 ;  /* 0x00000005ff527e24 */ /* 0x000fe2000f8e00ff */
[----:B------:R-:W-:Y:S01]  /*10c0*/  UIMAD UR63, UR63, UR4, UR8 ;  /* 0x000000043f3f72a4 */ /* 0x000fe2000f8e0208 */
[----:B-1----:R-:W-:Y:S11]  /*10d0*/  BRA.U UP4, `(.L_x_17) ;  /* 0x0000000104287547 */ /* 0x002ff6000b800000 */
[----:B------:R-:W-:Y:S01]  /*10e0*/  R2UR UR4, R82 ;  /* 0x00000000520472ca */ /* 0x000fe200000e0000 */
[----:B------:R-:W-:Y:S02]  /*10f0*/  UISETP.NE.AND UP0, UPT, UR63, URZ, UPT ;  /* 0x000000ff3f00728c */ /* 0x000fe4000bf05270 */
[----:B------:R-:W-:-:S10]  /*1100*/  UISETP.NE.AND UP1, UPT, UR63, 0x1, UPT ;  /* 0x000000013f00788c */ /* 0x000fd4000bf25270 */
[----:B------:R-:W-:-:S04]  /*1110*/  UISETP.EQ.OR UP0, UPT, UR4, URZ, !UP0 ;  /* 0x000000ff0400728c */ /* 0x000fc8000c702670 */
[----:B------:R-:W-:Y:S02]  /*1120*/  USEL UR5, URZ, 0x1, !UP0 ;  /* 0x00000001ff057887 */ /* 0x000fe4000c000000 */
[----:B------:R-:W-:Y:S02]  /*1130*/  UISETP.NE.AND UP0, UPT, UR4, URZ, UPT ;  /* 0x000000ff0400728c */ /* 0x000fe4000bf05270 */
[----:B------:R-:W-:-:S04]  /*1140*/  USEL UR4, URZ, 0x2, UP1 ;  /* 0x00000002ff047887 */ /* 0x000fc80008800000 */
[----:B------:R-:W-:-:S04]  /*1150*/  USEL UR4, UR4, 0x2, UP0 ;  /* 0x0000000204047887 */ /* 0x000fc80008000000 */
[----:B------:R-:W-:-:S06]  /*1160*/  UIADD3 UR4, UPT, UPT, UR5, UR4, URZ ;  /* 0x0000000405047290 */ /* 0x000fcc000fffe0ff */
[----:B------:R-:W-:Y:S02]  /*1170*/  MOV R2, UR4 ;  /* 0x0000000400027c02 */ /* 0x000fe40008000f00 */
.L_x_17:
[----:B------:R-:W-:Y:S05]  /*1180*/  BRA.U !UP2, `(.L_x_18) ;  /* 0x000000010ad47547 */ /* 0x000fea000b800000 */
[----:B------:R-:W1:Y:S01]  /*1190*/  LDCU.128 UR12, c[0x0][0xb10] ;  /* 0x00016200ff0c77ac */ /* 0x000e620008000c00 */
[----:B------:R-:W2:Y:S01]  /*11a0*/  LDCU UR6, c[0x0][0x370] ;  /* 0x00006e00ff0677ac */ /* 0x000ea20008000800 */
[----:B------:R-:W3:Y:S01]  /*11b0*/  LDCU UR5, c[0x0][0x374] ;  /* 0x00006e80ff0577ac */ /* 0x000ee20008000800 */
[----:B------:R-:W4:Y:S01]  /*11c0*/  LDCU UR27, c[0x0][0xb0c] ;  /* 0x00016180ff1b77ac */ /* 0x000f220008000800 */
[----:B------:R-:W4:Y:S01]  /*11d0*/  LDCU UR4, c[0x0][0xb20] ;  /* 0x00016400ff0477ac */ /* 0x000f220008000800 */
[----:B------:R-:W4:Y:S01]  /*11e0*/  LDCU.64 UR8, c[0x0][0xb28] ;  /* 0x00016500ff0877ac */ /* 0x000f220008000a00 */
[----:B-1----:R-:W-:Y:S02]  /*11f0*/  UISETP.NE.AND UP0, UPT, UR14, 0x1, UPT ;  /* 0x000000010e00788c */ /* 0x002fe4000bf05270 */
[----:B---3--:R-:W-:Y:S02]  /*1200*/  UIMAD.WIDE.U32 UR10, UR5, UR15, URZ ;  /* 0x0000000f050a72a5 */ /* 0x008fe4000f8e00ff */
[----:B--2---:R-:W-:-:S02]  /*1210*/  UIMAD.WIDE.U32 UR22, UR6, UR12, URZ ;  /* 0x0000000c061672a5 */ /* 0x004fc4000f8e00ff */
[----:B----4-:R-:W-:Y:S02]  /*1220*/  UISETP.NE.AND UP1, UPT, UR27, 0x1, UPT ;  /* 0x000000011b00788c */ /* 0x010fe4000bf25270 */
[----:B------:R-:W-:Y:S01]  /*1230*/  UISETP.NE.AND UP2, UPT, UR21, 0x1, UPT ;  /* 0x000000011500788c */ /* 0x000fe2000bf45270 */
[----:B------:R-:W-:Y:S02]  /*1240*/  UMOV UR10, UR11 ;  /* 0x0000000b000a7c82 */ /* 0x000fe40008000000 */
[----:B------:R-:W-:Y:S01]  /*1250*/  UMOV UR22, UR23 ;  /* 0x0000001700167c82 */ /* 0x000fe20008000000 */
[----:B------:R-:W-:Y:S02]  /*1260*/  @UP0 USHF.R.U32.HI UR5, URZ, UR4, UR10 ;  /* 0x00000004ff050299 */ /* 0x000fe4000801160a */
[----:B------:R-:W-:Y:S02]  /*1270*/  UIMAD.WIDE.U32 UR24, UR20, UR15, URZ ;  /* 0x0000000f141872a5 */ /* 0x000fe4000f8e00ff */
[----:B------:R-:W-:-:S02]  /*1280*/  UIMAD.WIDE.U32 UR10, UR5, UR8, URZ ;  /* 0x00000008050a72a5 */ /* 0x000fc4000f8e00ff */
[----:B------:R-:W-:Y:S02]  /*1290*/  @UP1 USHF.R.U32.HI UR6, URZ, UR13, UR22 ;  /* 0x0000000dff061299 */ /* 0x000fe40008011616 */
[----:B------:R-:W-:Y:S02]  /*12a0*/  UIMAD.WIDE.U32 UR18, UR16, UR12, URZ ;  /* 0x0000000c101272a5 */ /* 0x000fe4000f8e00ff */
[----:B------:R-:W-:Y:S01]  /*12b0*/  UIMAD.WIDE.U32 UR22, UR6, UR8, URZ ;  /* 0x00000008061672a5 */ /* 0x000fe2000f8e00ff */
[----:B------:R-:W-:Y:S01]  /*12c0*/  UMOV UR24, UR25 ;  /* 0x0000001900187c82 */ /* 0x000fe20008000000 */
[----:B------:R-:W-:Y:S01]  /*12d0*/  UMOV UR10, UR11 ;  /* 0x0000000b000a7c82 */ /* 0x000fe20008000000 */
[----:B------:R-:W-:Y:S02]  /*12e0*/  USHF.R.U32.HI UR24, URZ, UR4, UR24 ;  /* 0x00000004ff187299 */ /* 0x000fe40008011618 */
[----:B------:R-:W-:Y:S02]  /*12f0*/  @UP2 USHF.R.U32.HI UR5, URZ, UR9, UR10 ;  /* 0x00000009ff052299 */ /* 0x000fe4000801160a */
[----:B------:R-:W-:Y:S01]  /*1300*/  UMOV UR7, UR23 ;  /* 0x0000001700077c82 */ /* 0x000fe20008000000 */
[----:B------:R-:W-:Y:S01]  /*1310*/  UMOV UR18, UR19 ;  /* 0x0000001300127c82 */ /* 0x000fe20008000000 */
[----:B------:R-:W-:-:S02]  /*1320*/  @UP2 USHF.R.U32.HI UR6, URZ, UR9, UR7 ;  /* 0x00000009ff062299 */ /* 0x000fc40008011607 */
[----:B------:R-:W-:Y:S02]  /*1330*/  USHF.R.U32.HI UR13, URZ, UR13, UR18 ;  /* 0x0000000dff0d7299 */ /* 0x000fe40008011612 */
[----:B------:R-:W-:Y:S02]  /*1340*/  USEL UR4, UR20, UR24, !UP0 ;  /* 0x0000001814047287 */ /* 0x000fe4000c000000 */
[----:B------:R-:W-:Y:S02]  /*1350*/  UIMAD UR7, UR5, UR21, URZ ;  /* 0x00000015050772a4 */ /* 0x000fe4000f8e02ff */
[----:B------:R-:W-:Y:S02]  /*1360*/  USEL UR5, UR16, UR13, !UP1 ;  /* 0x0000000d10057287 */ /* 0x000fe4000c800000 */
[----:B------:R-:W-:Y:S02]  /*1370*/  UIMAD UR12, UR6, UR21, URZ ;  /* 0x00000015060c72a4 */ /* 0x000fe4000f8e02ff */
[----:B------:R-:W-:-:S02]  /*1380*/  UISETP.GE.AND UP0, UPT, UR4, UR7, UPT ;  /* 0x000000070400728c */ /* 0x000fc4000bf06270 */
[----:B------:R-:W-:Y:S02]  /*1390*/  UIMAD.WIDE.U32 UR10, UR4, UR8, URZ ;  /* 0x00000008040a72a5 */ /* 0x000fe4000f8e00ff */
[----:B------:R-:W-:Y:S02]  /*13a0*/  UISETP.GE.OR UP0, UPT, UR5, UR12, UP0 ;  /* 0x0000000c0500728c */ /* 0x000fe40008706670 */
[----:B------:R-:W-:Y:S02]  /*13b0*/  UIMAD.WIDE.U32 UR12, UR5, UR8, URZ ;  /* 0x00000008050c72a5 */ /* 0x000fe4000f8e00ff */
[----:B------:R-:W-:Y:S01]  /*13c0*/  UIADD3 UR10, UPT, UPT, -UR4, URZ, URZ ;  /* 0x000000ff040a7290 */ /* 0x000fe2000fffe1ff */
[----:B------:R-:W-:Y:S01]  /*13d0*/  UMOV UR8, UR11 ;  /* 0x0000000b00087c82 */ /* 0x000fe20008000000 */
[----:B------:R-:W-:Y:S02]  /*13e0*/  UIADD3 UR11, UPT, UPT, -UR5, URZ, URZ ;  /* 0x000000ff050b7290 */ /* 0x000fe4000fffe1ff */
[----:B------:R-:W-:-:S03]  /*13f0*/  USHF.R.U32.HI UR8, URZ, UR9, UR8 ;  /* 0x00000009ff087299 */ /* 0x000fc60008011608 */
[----:B------:R-:W-:Y:S01]  /*1400*/  @!UP0 UMOV UR7, UR13 ;  /* 0x0000000d00078c82 */ /* 0x000fe20008000000 */
[----:B------:R-:W-:Y:S02]  /*1410*/  UIMAD UR20, UR14, UR10, UR20 ;  /* 0x0000000a0e1472a4 */ /* 0x000fe4000f8e0214 */
[----:B------:R-:W-:Y:S02]  /*1420*/  USEL UR8, UR4, UR8, !UP2 ;  /* 0x0000000804087287 */ /* 0x000fe4000d000000 */
[----:B------:R-:W-:Y:S02]  /*1430*/  @!UP0 USHF.R.U32.HI UR7, URZ, UR9, UR7 ;  /* 0x00000009ff078299 */ /* 0x000fe40008011607 */
[----:B------:R-:W-:Y:S02]  /*1440*/  UIADD3 UR9, UPT, UPT, -UR8, URZ, URZ ;  /* 0x000000ff08097290 */ /* 0x000fe4000fffe1ff */
[----:B------:R-:W-:Y:S02]  /*1450*/  @!UP0 USEL UR7, UR5, UR7, !UP2 ;  /* 0x0000000705078287 */ /* 0x000fe4000d000000 */
[----:B------:R-:W-:-:S02]  /*1460*/  UIMAD UR9, UR21, UR9, UR4 ;  /* 0x00000009150972a4 */ /* 0x000fc4000f8e0204 */
[----:B------:R-:W-:Y:S02]  /*1470*/  @!UP0 UIADD3 UR8, UPT, UPT, UR8, -UR7, URZ ;  /* 0x8000000708088290 */ /* 0x000fe4000fffe0ff */
[----:B------:R-:W-:Y:S02]  /*1480*/  @!UP0 UIMAD UR6, UR9, UR6, UR7 ;  /* 0x00000006090682a4 */ /* 0x000fe4000f8e0207 */
[----:B------:R-:W-:Y:S02]  /*1490*/  @!UP0 UIMAD UR4, UR8, UR21, UR5 ;  /* 0x00000015080482a4 */ /* 0x000fe4000f8e0205 */
[----:B------:R-:W-:Y:S02]  /*14a0*/  UIMAD UR16, UR27, UR11, UR16 ;  /* 0x0000000b1b1072a4 */ /* 0x000fe4000f8e0210 */
[----:B------:R-:W-:Y:S01]  /*14b0*/  UIMAD UR20, UR4, UR14, UR20 ;  /* 0x0000000e041472a4 */ /* 0x000fe2000f8e0214 */
[----:B------:R-:W-:Y:S02]  /*14c0*/  @!UP0 UMOV UR5, UR6 ;  /* 0x0000000600058c82 */ /* 0x000fe40008000000 */
[----:B------:R-:W-:-:S12]  /*14d0*/  UIMAD UR16, UR5, UR27, UR16 ;  /* 0x0000001b051072a4 */ /* 0x000fd8000f8e0210 */
.L_x_18:
[----:B------:R-:W-:Y:S02]  /*14e0*/  UISETP.NE.AND UP1, UPT, UR28, 0x1, UPT ;  /* 0x000000011c00788c */ /* 0x000fe4000bf25270 */
[----:B------:R-:W-:Y:S02]  /*14f0*/  UISETP.NE.AND UP0, UPT, UR17, 0x2, UPT ;  /* 0x000000021100788c */ /* 0x000fe4000bf05270 */
[----:B------:R-:W-:-:S05]  /*1500*/  ULOP3.LUT UR21, UR26, 0x1000, URZ, 0xc0, !UPT ;  /* 0x000010001a157892 */ /* 0x000fca000f8ec0ff */
[----:B------:R-:W-:Y:S07]  /*1510*/  BRA.U UP1, `(.L_x_19) ;  /* 0x0000000101447547 */ /* 0x000fee000b800000 */
[----:B------:R-:W1:Y:S01]  /*1520*/  LDCU.128 UR8, c[0x0][0xb10] ;  /* 0x00016200ff0877ac */ /* 0x000e620008000c00 */
[----:B------:R-:W2:Y:S01]  /*1530*/  LDCU UR12, c[0x0][0xb0c] ;  /* 0x00016180ff0c77ac */ /* 0x000ea20008000800 */
[----:B------:R-:W3:Y:S01]  /*1540*/  LDCU UR13, c[0x0][0xb20] ;  /* 0x00016400ff0d77ac */ /* 0x000ee20008000800 */
[----:B-1----:R-:W-:Y:S02]  /*1550*/  UIMAD.WIDE.U32 UR6, UR16, UR8, URZ ;  /* 0x00000008100672a5 */ /* 0x002fe4000f8e00ff */
[----:B------:R-:W-:Y:S02]  /*1560*/  UIMAD.WIDE.U32 UR4, UR20, UR11, URZ ;  /* 0x0000000b140472a5 */ /* 0x000fe4000f8e00ff */
[----:B--2---:R-:W-:Y:S02]  /*1570*/  UISETP.NE.AND UP2, UPT, UR12, 0x1, UPT ;  /* 0x000000010c00788c */ /* 0x004fe4000bf45270 */
[----:B------:R-:W-:Y:S01]  /*1580*/  UISETP.NE.AND UP1, UPT, UR10, 0x1, UPT ;  /* 0x000000010a00788c */ /* 0x000fe2000bf25270 */
[----:B------:R-:W-:-:S02]  /*1590*/  UMOV UR6, UR7 ;  /* 0x0000000700067c82 */ /* 0x000fc40008000000 */
[----:B------:R-:W-:Y:S01]  /*15a0*/  UMOV UR4, UR5 ;  /* 0x0000000500047c82 */ /* 0x000fe20008000000 */
[----:B------:R-:W-:Y:S02]  /*15b0*/  USHF.R.U32.HI UR6, URZ, UR9, UR6 ;  /* 0x00000009ff067299 */ /* 0x000fe40008011606 */
[----:B---3--:R-:W-:Y:S02]  /*15c0*/  USHF.R.U32.HI UR4, URZ, UR13, UR4 ;  /* 0x0000000dff047299 */ /* 0x008fe40008011604 */
[----:B------:R-:W-:Y:S02]  /*15d0*/  USEL UR5, UR16, UR6, !UP2 ;  /* 0x0000000610057287 */ /* 0x000fe4000d000000 */
[----:B------:R-:W-:-:S04]  /*15e0*/  USEL UR4, UR20, UR4, !UP1 ;  /* 0x0000000414047287 */ /* 0x000fc8000c800000 */
[----:B------:R-:W-:Y:S02]  /*15f0*/  UIADD3 UR6, UPT, UPT, UR5, -UR4, URZ ;  /* 0x8000000405067290 */ /* 0x000fe4000fffe0ff */
[----:B------:R-:W-:Y:S02]  /*1600*/  UIADD3 UR4, UPT, UPT, -UR5, UR4, URZ ;  /* 0x0000000405047290 */ /* 0x000fe4000fffe1ff */
[----:B------:R-:W-:Y:S02]  /*1610*/  UIMAD UR20, UR6, UR10, UR20 ;  /* 0x0000000a061472a4 */ /* 0x000fe4000f8e0214 */
[----:B------:R-:W-:-:S12]  /*1620*/  UIMAD UR16, UR4, UR12, UR16 ;  /* 0x0000000c041072a4 */ /* 0x000fd8000f8e0210 */
.L_x_19:
[----:B------:R-:W-:Y:S05]  /*1630*/  BRA.U !UP5, `(.L_x_20) ;  /* 0x000000010d0c7547 */ /* 0x000fea000b800000 */
[----:B------:R-:W-:Y:S01]  /*1640*/  UCGABAR_WAIT ;  /* 0x0000000000007dc7 */ /* 0x000fe20008000000 */
[----:B------:R-:W-:Y:S01]  /*1650*/  CCTL.IVALL ;  /* 0x00000000ff00798f */ /* 0x000fe20002000000 */
[----:B------:R-:W-:Y:S05]  /*1660*/  BRA `(.L_x_21) ;  /* 0x0000000000047947 */ /* 0x000fea0003800000 */
.L_x_20:
[----:B------:R-:W-:Y:S06]  /*1670*/  BAR.SYNC.DEFER_BLOCKING 0x0 ;  /* 0x0000000000007b1d */ /* 0x000fec0000010000 */
.L_x_21:
[----:B------:R-:W-:Y:S05]  /*1680*/  BRA.U UP0, `(.L_x_22) ;  /* 0x0000001500087547 */ /* 0x000fea000b800000 */
[----:B------:R-:W1:Y:S01]  /*1690*/  LDCU UR6, c[0x0][0x38c] ;  /* 0x00007180ff0677ac */ /* 0x000e620008000800 */
[----:B------:R-:W-:Y:S01]  /*16a0*/  PLOP3.LUT P1, PT, PT, PT, UP3, 0x80, 0x8 ;  /* 0x000000000008781c */ /* 0x000fe20003f2f038 */
[----:B------:R-:W-:Y:S01]  /*16b0*/  IMAD.MOV.U32 R12, RZ, RZ, 0x1 ;  /* 0x00000001ff0c7424 */ /* 0x000fe200078e00ff */
[----:B------:R-:W-:Y:S01]  /*16c0*/  ISETP.EQ.OR P2, PT, R0, RZ, P3 ;  /* 0x000000ff0000720c */ /* 0x000fe20001f42670 */
[----:B------:R-:W-:Y:S01]  /*16d0*/  UISETP.NE.AND UP1, UPT, UR17, URZ, UPT ;  /* 0x000000ff1100728c */ /* 0x000fe2000bf25270 */
[----:B------:R-:W-:Y:S02]  /*16e0*/  PLOP3.LUT P1, PT, P1, PT, PT, 0x8, 0x80 ;  /* 0x000000000080781c */ /* 0x000fe40000f2e170 */
[----:B------:R-:W-:Y:S01]  /*16f0*/  CS2R R10, SRZ ;  /* 0x00000000000a7805 */ /* 0x000fe2000001ff00 */
[----:B------:R-:W-:Y:S01]  /*1700*/  IMAD.MOV.U32 R9, RZ, RZ, RZ ;  /* 0x000000ffff097224 */ /* 0x000fe200078e00ff */
[----:B------:R-:W2:Y:S01]  /*1710*/  LDCU UR39, c[0x0][0x370] ;  /* 0x00006e00ff2777ac */ /* 0x000ea20008000800 */
[----:B------:R-:W-:Y:S01]  /*1720*/  IMAD.MOV.U32 R8, RZ, RZ, 0x1 ;  /* 0x00000001ff087424 */ /* 0x000fe200078e00ff */
[----:B------:R-:W-:Y:S01]  /*1730*/  USEL UR25, UR43, 0x2, UP1 ;  /* 0x000000022b197887 */ /* 0x000fe20008800000 */
[----:B------:R-:W3:Y:S01]  /*1740*/  LDCU.64 UR28, c[0x0][0x348] ;  /* 0x00006900ff1c77ac */ /* 0x000ee20008000a00 */
[----:B-1----:R-:W-:-:S02]  /*1750*/  UIADD3 UR5, UPT, UPT, UR6, 0x3f, URZ ;  /* 0x0000003f06057890 */ /* 0x002fc4000fffe0ff */
[----:B------:R-:W-:Y:S02]  /*1760*/  USHF.R.U32.HI UR44, URZ, 0x6, UR21 ;  /* 0x00000006ff2c7899 */ /* 0x000fe40008011615 */
[----:B------:R-:W-:Y:S02]  /*1770*/  USHF.R.S32.HI UR4, URZ, 0x1f, UR5 ;  /* 0x0000001fff047899 */ /* 0x000fe40008011405 */
[----:B------:R-:W-:Y:S02]  /*1780*/  UIADD3 UR45, UPT, UPT, UR6, 0x7e, URZ ;  /* 0x0000007e062d7890 */ /* 0x000fe4000fffe0ff */
[----:B------:R-:W-:Y:S01]  /*1790*/  ULEA.HI UR4, UR4, UR5, URZ, 0x6 ;  /* 0x0000000504047291 */ /* 0x000fe2000f8f30ff */
[----:B------:R-:W1:Y:S03]  /*17a0*/  LDCU UR38, c[0x0][0x374] ;  /* 0x00006e80ff2677ac */ /* 0x000e660008000800 */
[----:B------:R-:W-:-:S02]  /*17b0*/  USHF.R.S32.HI UR41, URZ, 0x6, UR4 ;  /* 0x00000006ff297899 */ /* 0x000fc40008011404 */
[----:B------:R-:W-:Y:S02]  /*17c0*/  UIADD3 UR4, UPT, UPT, UR6, -0x1, URZ ;  /* 0xffffffff06047890 */ /* 0x000fe4000fffe0ff */
[----:B------:R-:W-:Y:S02]  /*17d0*/  UISETP.LT.U32.AND UP0, UPT, UR41, 0x6, UPT ;  /* 0x000000062900788c */ /* 0x000fe4000bf01070 */
[----:B------:R-:W-:Y:S02]  /*17e0*/  UISETP.GE.U32.AND UP2, UPT, UR4, -0x7f, UPT ;  /* 0xffffff810400788c */ /* 0x000fe4000bf46070 */
[----:B------:R-:W-:Y:S01]  /*17f0*/  USEL UR40, UR41, 0x6, UP0 ;  /* 0x0000000629287887 */ /* 0x000fe20008000000 */
[----:B------:R-:W-:-:S03]  /*1800*/  UMOV UR5, URZ ;  /* 0x000000ff00057c82 */ /* 0x000fc60008000000 */
[----:B------:R-:W-:Y:S02]  /*1810*/  UIADD3 UR24, UPT, UPT, UR40, -0x1, URZ ;  /* 0xffffffff28187890 */ /* 0x000fe4000fffe0ff */
[----:B------:R-:W-:-:S03]  /*1820*/  UIADD3 UR43, UPT, UPT, UR41, -UR40, URZ ;  /* 0x80000028292b7290 */ /* 0x000fc6000fffe0ff */
[----:B------:R-:W-:-:S04]  /*1830*/  @UP2 UIADD3 UR24, UPT, UPT, UR40, URZ, URZ ;  /* 0x000000ff28182290 */ /* 0x000fc8000fffe0ff */
[----:B-123--:R-:W-:-:S12]  /*1840*/  UIADD3 UR24, UPT, UPT, UR24, 0x1, URZ ;  /* 0x0000000118187890 */ /* 0x00efd8000fffe0ff */
.L_x_42:
[----:B------:R-:W-:Y:S01]  /*1850*/  UISETP.NE.AND UP0, UPT, UR47, URZ, UPT ;  /* 0x000000ff2f00728c */ /* 0x000fe2000bf05270 */
[----:B-1----:R-:W1:Y:S08]  /*1860*/  S2UR UR47, SR_CgaCtaId ;  /* 0x00000000002f79c3 */ /* 0x002e700000008800 */
[----:B------:R-:W-:Y:S05]  /*1870*/  BRA.U UP0, `(.L_x_23) ;  /* 0x0000000100347547 */ /* 0x000fea000b800000 */
[----:B------:R-:W2:Y:S01]  /*1880*/  S2R R0, SR_CgaCtaId ;  /* 0x0000000000007919 */ /* 0x000ea20000008800 */
[----:B------:R-:W-:Y:S02]  /*1890*/  MOV R3, 0x400 ;  /* 0x0000040000037802 */ /* 0x000fe40000000f00 */
[----:B------:R-:W-:Y:S02]  /*18a0*/  SHF.L.U32 R2, R8, 0x1f, RZ ;  /* 0x0000001f08027819 */ /* 0x000fe400000006ff */
[----:B--2---:R-:W-:-:S05]  /*18b0*/  LEA R0, R0, R3, 0x18 ;  /* 0x0000000300007211 */ /* 0x004fca00078ec0ff */
[----:B------:R-:W-:-:S04]  /*18c0*/  IMAD R3, R9, 0x8, R0 ;  /* 0x0000000809037824 */ /* 0x000fc800078e0200 */
[----:B------:R-:W2:Y:S02]  /*18d0*/  SYNCS.PHASECHK.TRANS64.TRYWAIT P0, [R3+URZ+0x120], R2 ;  /* 0x00012002030075a7 */ /* 0x000ea400080011ff */
[----:B--2---:R-:W-:Y:S05]  /*18e0*/  @!P0 BRA `(.L_x_24) ;  /* 0x0000007c00148947 */ /* 0x004fea0003800000 */
.L_x_140:
[----:B------:R-:W-:Y:S01]  /*18f0*/  VIADD R9, R9, 0x1 ;  /* 0x0000000109097836 */ /* 0x000fe20000000000 */
[----:B------:R2:W-:Y:S04]  /*1900*/  SYNCS.ARRIVE.TRANS64.A1T0 RZ, [R3+URZ+0x110], RZ ;  /* 0x000110ff03ff79a7 */ /* 0x0005e800081000ff */
[----:B------:R-:W-:-:S04]  /*1910*/  ISETP.NE.AND P0, PT, R9, 0x2, PT ;  /* 0x000000020900780c */ /* 0x000fc80003f05270 */
[----:B------:R-:W-:Y:S02]  /*1920*/  SEL R9, R9, RZ, P0 ;  /* 0x000000ff09097207 */ /* 0x000fe40000000000 */
[----:B--2---:R-:W-:-:S04]  /*1930*/  SEL R3, RZ, 0x1, P0 ;  /* 0x00000001ff037807 */ /* 0x004fc80000000000 */
[----:B------:R-:W-:-:S07]  /*1940*/  LOP3.LUT R8, R8, R3, RZ, 0x3c, !PT ;  /* 0x0000000308087212 */ /* 0x000fce00078e3cff */
.L_x_23:
[----:B------:R-:W-:Y:S01]  /*1950*/  UMOV UR6, 0x400 ;  /* 0x0000040000067882 */ /* 0x000fe20000000000 */
[----:B------:R-:W-:Y:S01]  /*1960*/  SHF.L.U32 R0, R12, 0x1f, RZ ;  /* 0x0000001f0c007819 */ /* 0x000fe200000006ff */
[----:B-1----:R-:W-:Y:S02]  /*1970*/  ULEA UR6, UR47, UR6, 0x18 ;  /* 0x000000062f067291 */ /* 0x002fe4000f8ec0ff */
[----:B------:R-:W-:Y:S02]  /*1980*/  UISETP.GE.U32.AND UP0, UPT, UR45, 0x7f, UPT ;  /* 0x0000007f2d00788c */ /* 0x000fe4000bf06070 */
[----:B------:R-:W-:Y:S02]  /*1990*/  ULEA UR4, UR5, UR6, 0x3 ;  /* 0x0000000605047291 */ /* 0x000fe4000f8e18ff */
[----:B------:R-:W-:Y:S02]  /*19a0*/  USHF.L.U32 UR11, UR20, 0x7, URZ ;  /* 0x00000007140b7899 */ /* 0x000fe400080006ff */
[----:B------:R-:W-:Y:S01]  /*19b0*/  ULEA UR35, UR16, UR44, 0x7 ;  /* 0x0000002c10237291 */ /* 0x000fe2000f8e38ff */
[----:B------:R-:W-:-:S04]  /*19c0*/  UMOV UR13, URZ ;  /* 0x000000ff000d7c82 */ /* 0x000fc80008000000 */
[----:B------:R1:W2:Y:S01]  /*19d0*/  SYNCS.PHASECHK.TRANS64.TRYWAIT P0, [UR4+0x30], R0 ;  /* 0x00003000ff0075a7 */ /* 0x0002a20008001104 */
[----:B------:R-:W-:Y:S06]  /*19e0*/  BRA.U !UP0, `(.L_x_25) ;  /* 0x0000000108bc7547 */ /* 0x000fec000b800000 */
[----:B------:R-:W-:Y:S01]  /*19f0*/  UMOV UR7, URZ ;  /* 0x000000ff00077c82 */ /* 0x000fe20008000000 */
[----:B------:R-:W-:-:S05]  /*1a00*/  UMOV UR4, UR5 ;  /* 0x0000000500047c82 */ /* 0x000fca0008000000 */
.L_x_31:
[----:B------:R-:W-:Y:S01]  /*1a10*/  ULEA UR33, UR4, UR6, 0x3 ;  /* 0x0000000604217291 */ /* 0x000fe2000f8e18ff */
[----:B--2---:R-:W-:Y:S01]  /*1a20*/  @!P3 MOV R2, 0x8000 ;  /* 0x000080000002b802 */ /* 0x004fe20000000f00 */
[----:B--2-4-:R-:W-:Y:S10]  /*1a30*/  @P0 BRA `(.L_x_26) ;  /* 0x00000000000c0947 */ /* 0x014ff40003800000 */
[----:B------:R-:W-:-:S04]  /*1a40*/  SHF.L.U32 R3, R12, 0x1f, RZ ;  /* 0x0000001f0c037819 */ /* 0x000fc800000006ff */
[----:B------:R-:W2:Y:S02]  /*1a50*/  SYNCS.PHASECHK.TRANS64.TRYWAIT P0, [UR33+0x30], R3 ;  /* 0x00003003ff0075a7 */ /* 0x000ea40008001121 */
[----:B--2---:R-:W-:Y:S05]  /*1a60*/  @!P0 BRA `(.L_x_27) ;  /* 0x0000007800c88947 */ /* 0x004fea0003800000 */
.L_x_26:
[----:B------:R2:W-:Y:S01]  /*1a70*/  @!P3 SYNCS.ARRIVE.TRANS64 RZ, [UR33], R2 ;  /* 0x00000002ffffb9a7 */ /* 0x0005e20008000021 */
[----:B------:R-:W-:-:S04]  /*1a80*/  ULOP3.LUT UR5, UR25, 0x2, URZ, 0xfc, !UPT ;  /* 0x0000000219057892 */ /* 0x000fc8000f8efcff */
[----:B------:R-:W-:-:S09]  /*1a90*/  UISETP.NE.AND UP0, UPT, UR5, 0x2, UPT ;  /* 0x000000020500788c */ /* 0x000fd2000bf05270 */
[----:B------:R-:W-:Y:S05]  /*1aa0*/  BRA.U UP0, `(.L_x_28) ;  /* 0x0000000100047547 */ /* 0x000fea000b800000 */
[----:B------:R-:W-:Y:S05]  /*1ab0*/  BPT.TRAP 0x1 ;  /* 0x000000040000795c */ /* 0x000fea0000300000 */
.L_x_28:
[----:B------:R-:W-:Y:S04]  /*1ac0*/  BSSY.RECONVERGENT B0, `(.L_x_29) ;  /* 0x0000003000007945 */ /* 0x000fe80003800200 */
[----:B------:R-:W-:Y:S05]  /*1ad0*/  @P2 BRA `(.L_x_30) ;  /* 0x0000000000042947 */ /* 0x000fea0003800000 */
[----:B------:R-:W-:Y:S05]  /*1ae0*/  BPT.TRAP 0x1 ;  /* 0x000000040000795c */ /* 0x000fea0000300000 */
.L_x_30:
[----:B------:R-:W-:Y:S05]  /*1af0*/  BSYNC.RECONVERGENT B0 ;  /* 0x0000000000007941 */ /* 0x000fea0003800200 */
.L_x_29:
[----:B------:R-:W-:Y:S02]  /*1b00*/  UIADD3 UR5, UPT, UPT, UR4, 0x1, URZ ;  /* 0x0000000104057890 */ /* 0x000fe4000fffe0ff */
[----:B------:R-:W-:Y:S02]  /*1b10*/  UIADD3 UR16, UP1, UPT, UR28, 0x80, URZ ;  /* 0x000000801c107890 */ /* 0x000fe4000ff3e0ff */
[----:B------:R-:W-:Y:S02]  /*1b20*/  UISETP.NE.AND UP0, UPT, UR5, 0x6, UPT ;  /* 0x000000060500788c */ /* 0x000fe4000bf05270 */
[----:B------:R-:W-:Y:S02]  /*1b30*/  USHF.L.U32 UR34, UR7, 0x6, URZ ;  /* 0x0000000607227899 */ /* 0x000fe400080006ff */
[----:B------:R-:W-:Y:S02]  /*1b40*/  USEL UR9, URZ, 0x1, UP0 ;  /* 0x00000001ff097887 */ /* 0x000fe40008000000 */
[----:B------:R-:W-:-:S02]  /*1b50*/  USEL UR5, UR5, URZ, UP0 ;  /* 0x000000ff05057287 */ /* 0x000fc40008000000 */
[----:B------:R-:W-:Y:S02]  /*1b60*/  UIADD3 UR14, UP0, UPT, UR28, 0x180, URZ ;  /* 0x000001801c0e7890 */ /* 0x000fe4000ff1e0ff */
[----:B------:R-:W-:Y:S01]  /*1b70*/  ULEA UR8, UR5, UR6, 0x3 ;  /* 0x0000000605087291 */ /* 0x000fe2000f8e18ff */
[----:B------:R-:W-:Y:S01]  /*1b80*/  LOP3.LUT R12, R12, UR9, RZ, 0x3c, !PT ;  /* 0x000000090c0c7c12 */ /* 0x000fe2000f8e3cff */
[----:B------:R-:W-:Y:S02]  /*1b90*/  UIADD3.X UR17, UPT, UPT, URZ, UR29, URZ, UP1, !UPT ;  /* 0x0000001dff117290 */ /* 0x000fe40008ffe4ff */
[----:B------:R-:W-:Y:S01]  /*1ba0*/  UIADD3.X UR15, UPT, UPT, URZ, UR29, URZ, UP0, !UPT ;  /* 0x0000001dff0f7290 */ /* 0x000fe200087fe4ff */
[----:B-1----:R-:W-:Y:S01]  /*1bb0*/  SHF.L.U32 R0, R12, 0x1f, RZ ;  /* 0x0000001f0c007819 */ /* 0x002fe200000006ff */
[----:B------:R-:W-:Y:S01]  /*1bc0*/  UMOV UR18, 0x0 ;  /* 0x0000000000127882 */ /* 0x000fe20000000000 */
[----:B------:R-:W-:Y:S01]  /*1bd0*/  UMOV UR19, 0x10000000 ;  /* 0x1000000000137882 */ /* 0x000fe20000000000 */
[----:B------:R-:W-:Y:S01]  /*1be0*/  UMOV UR12, UR36 ;  /* 0x00000024000c7c82 */ /* 0x000fe20008000000 */
[----:B------:R3:W4:Y:S01]  /*1bf0*/  SYNCS.PHASECHK.TRANS64.TRYWAIT P0, [UR8+0x30], R0 ;  /* 0x00003000ff0075a7 */ /* 0x0007220008001108 */
[----:B------:R-:W-:Y:S01]  /*1c00*/  USHF.L.U32 UR8, UR4, 0xe, URZ ;  /* 0x0000000e04087899 */ /* 0x000fe200080006ff */
[----:B------:R-:W-:-:S02]  /*1c10*/  UMOV UR9, UR33 ;  /* 0x0000002100097c82 */ /* 0x000fc40008000000 */
[----:B------:R-:W-:Y:S01]  /*1c20*/  UMOV UR4, 0x30000 ;  /* 0x0003000000047882 */ /* 0x000fe20000000000 */
[----:B------:R-:W-:Y:S02]  /*1c30*/  ULEA UR32, UR21, UR8, 0x1 ;  /* 0x0000000815207291 */ /* 0x000fe4000f8e08ff */
[----:B------:R-:W-:Y:S02]  /*1c40*/  UIADD3 UR8, UPT, UPT, UR6, 0x20400, UR8 ;  /* 0x0002040006087890 */ /* 0x000fe4000fffe008 */
[----:B------:R-:W-:Y:S01]  /*1c50*/  UIADD3 UR32, UPT, UPT, UR6, 0x8400, UR32 ;  /* 0x0000840006207890 */ /* 0x000fe2000fffe020 */
[----:B------:R-:W-:Y:S01]  /*1c60*/  UMOV UR10, UR34 ;  /* 0x00000022000a7c82 */ /* 0x000fe20008000000 */
[----:B------:R-:W-:Y:S01]  /*1c70*/  UIADD3 UR7, UPT, UPT, UR7, 0x1, URZ ;  /* 0x0000000107077890 */ /* 0x000fe2000fffe0ff */
[----:B------:R-:W-:-:S03]  /*1c80*/  UMOV UR13, UR24 ;  /* 0x00000018000d7c82 */ /* 0x000fc60008000000 */
[----:B------:R-:W-:-:S03]  /*1c90*/  UISETP.NE.AND UP0, UPT, UR7, UR24, UPT ;  /* 0x000000180700728c */ /* 0x000fc6000bf05270 */
[----:B------:R1:W-:Y:S01]  /*1ca0*/  UTMALDG.3D.MULTICAST [UR32], [UR16], UR4, desc[UR18] ;  /* 0x00001220100073b4 */ /* 0x0003e20008011804 */
[----:B------:R3:W-:Y:S01]  /*1cb0*/  UTMALDG.3D [UR8], [UR14], desc[UR18] ;  /* 0x000012080e0075b4 */ /* 0x0007e20008011000 */
[----:B-1----:R-:W-:-:S04]  /*1cc0*/  UMOV UR4, UR5 ;  /* 0x0000000500047c82 */ /* 0x002fc80008000000 */
[----:B---3--:R-:W-:Y:S05]  /*1cd0*/  BRA.U UP0, `(.L_x_31) ;  /* 0xfffffffd004c7547 */ /* 0x008fea000b83ffff */
.L_x_25:
[----:B------:R-:W-:Y:S01]  /*1ce0*/  ULEA UR4, UR5, UR6, 0x3 ;  /* 0x0000000605047291 */ /* 0x000fe2000f8e18ff */
[----:B-1----:R-:W-:Y:S01]  /*1cf0*/  SHF.L.U32 R0, R12, 0x1f, RZ ;  /* 0x0000001f0c007819 */ /* 0x002fe200000006ff */
[----:B------:R-:W-:Y:S01]  /*1d00*/  @!P1 SYNCS.ARRIVE.TRANS64.A1T0 RZ, [UR6+0xa8], RZ ;  /* 0x0000a8ffffff99a7 */ /* 0x000fe20008100006 */
[----:B------:R-:W-:-:S06]  /*1d10*/  UISETP.GT.AND UP0, UPT, UR41, UR40, UPT ;  /* 0x000000282900728c */ /* 0x000fcc000bf04270 */
[----:B--2-4-:R1:W2:Y:S03]  /*1d20*/  SYNCS.PHASECHK.TRANS64.TRYWAIT P0, [UR4+0x30], R0 ;  /* 0x00003000ff0075a7 */ /* 0x0142a60008001104 */
[----:B------:R-:W-:Y:S05]  /*1d30*/  BRA.U !UP0, `(.L_x_32) ;  /* 0x0000000108c07547 */ /* 0x000fea000b800000 */
[----:B------:R-:W-:Y:S01]  /*1d40*/  UIADD3 UR26, UPT, UPT, UR43, UR13, URZ ;  /* 0x0000000d2b1a7290 */ /* 0x000fe2000fffe0ff */
[----:B------:R-:W-:-:S11]  /*1d50*/  UMOV UR4, UR5 ;  /* 0x0000000500047c82 */ /* 0x000fd60008000000 */
.L_x_38:
[----:B------:R-:W-:Y:S01]  /*1d60*/  ULEA UR17, UR4, UR6, 0x3 ;  /* 0x0000000604117291 */ /* 0x000fe2000f8e18ff */
[----:B--2---:R-:W-:Y:S01]  /*1d70*/  @!P3 MOV R2, 0x8000 ;  /* 0x000080000002b802 */ /* 0x004fe20000000f00 */
[----:B--2-4-:R-:W-:Y:S10]  /*1d80*/  @P0 BRA `(.L_x_33) ;  /* 0x00000000000c0947 */ /* 0x014ff40003800000 */
[----:B------:R-:W-:-:S04]  /*1d90*/  SHF.L.U32 R3, R12, 0x1f, RZ ;  /* 0x0000001f0c037819 */ /* 0x000fc800000006ff */
[----:B------:R-:W2:Y:S02]  /*1da0*/  SYNCS.PHASECHK.TRANS64.TRYWAIT P0, [UR17+0x30], R3 ;  /* 0x00003003ff0075a7 */ /* 0x000ea40008001111 */
[----:B--2---:R-:W-:Y:S05]  /*1db0*/  @!P0 BRA `(.L_x_34) ;  /* 0x00000078000c8947 */ /* 0x004fea0003800000 */
.L_x_33:
[----:B------:R2:W-:Y:S01]  /*1dc0*/  @!P3 SYNCS.ARRIVE.TRANS64 RZ, [UR17], R2 ;  /* 0x00000002ffffb9a7 */ /* 0x0005e20008000011 */
[----:B------:R-:W-:-:S04]  /*1dd0*/  ULOP3.LUT UR5, UR25, 0x2, URZ, 0xfc, !UPT ;  /* 0x0000000219057892 */ /* 0x000fc8000f8efcff */
[----:B------:R-:W-:-:S09]  /*1de0*/  UISETP.NE.AND UP0, UPT, UR5, 0x2, UPT ;  /* 0x000000020500788c */ /* 0x000fd2000bf05270 */
[----:B------:R-:W-:Y:S05]  /*1df0*/  BRA.U UP0, `(.L_x_35) ;  /* 0x0000000100047547 */ /* 0x000fea000b800000 */
[----:B------:R-:W-:Y:S05]  /*1e00*/  BPT.TRAP 0x1 ;  /* 0x000000040000795c */ /* 0x000fea0000300000 */
.L_x_35:
[----:B------:R-:W-:Y:S04]  /*1e10*/  BSSY.RECONVERGENT B0, `(.L_x_36) ;  /* 0x0000003000007945 */ /* 0x000fe80003800200 */
[----:B------:R-:W-:Y:S05]  /*1e20*/  @P2 BRA `(.L_x_37) ;  /* 0x0000000000042947 */ /* 0x000fea0003800000 */
[----:B------:R-:W-:Y:S05]  /*1e30*/  BPT.TRAP 0x1 ;  /* 0x000000040000795c */ /* 0x000fea0000300000 */
.L_x_37:
[----:B------:R-:W-:Y:S05]  /*1e40*/  BSYNC.RECONVERGENT B0 ;  /* 0x0000000000007941 */ /* 0x000fea0003800200 */
.L_x_36:
[----:B------:R-:W-:Y:S02]  /*1e50*/  UIADD3 UR5, UPT, UPT, UR4, 0x1, URZ ;  /* 0x0000000104057890 */ /* 0x000fe4000fffe0ff */
[----:B------:R-:W-:Y:S02]  /*1e60*/  UIADD3 UR14, UP1, UPT, UR28, 0x80, URZ ;  /* 0x000000801c0e7890 */ /* 0x000fe4000ff3e0ff */
[----:B------:R-:W-:Y:S02]  /*1e70*/  UISETP.NE.AND UP0, UPT, UR5, 0x6, UPT ;  /* 0x000000060500788c */ /* 0x000fe4000bf05270 */
[----:B------:R-:W-:Y:S02]  /*1e80*/  USHF.L.U32 UR18, UR13, 0x6, URZ ;  /* 0x000000060d127899 */ /* 0x000fe400080006ff */
[----:B------:R-:W-:Y:S02]  /*1e90*/  USEL UR8, URZ, 0x1, UP0 ;  /* 0x00000001ff087887 */ /* 0x000fe40008000000 */
[----:B------:R-:W-:-:S02]  /*1ea0*/  USEL UR5, UR5, URZ, UP0 ;  /* 0x000000ff05057287 */ /* 0x000fc40008000000 */
[----:B------:R-:W-:Y:S02]  /*1eb0*/  UIADD3 UR22, UP0, UPT, UR28, 0x180, URZ ;  /* 0x000001801c167890 */ /* 0x000fe4000ff1e0ff */
[----:B------:R-:W-:Y:S01]  /*1ec0*/  LOP3.LUT R12, R12, UR8, RZ, 0x3c, !PT ;  /* 0x000000080c0c7c12 */ /* 0x000fe2000f8e3cff */
[----:B------:R-:W-:Y:S02]  /*1ed0*/  USHF.L.U32 UR8, UR4, 0xe, URZ ;  /* 0x0000000e04087899 */ /* 0x000fe400080006ff */
[----:B------:R-:W-:Y:S01]  /*1ee0*/  ULEA UR7, UR5, UR6, 0x3 ;  /* 0x0000000605077291 */ /* 0x000fe2000f8e18ff */
[----:B-1----:R-:W-:Y:S01]  /*1ef0*/  SHF.L.U32 R0, R12, 0x1f, RZ ;  /* 0x0000001f0c007819 */ /* 0x002fe200000006ff */
[----:B------:R-:W-:Y:S02]  /*1f00*/  ULEA UR16, UR21, UR8, 0x1 ;  /* 0x0000000815107291 */ /* 0x000fe4000f8e08ff */
[----:B------:R-:W-:Y:S02]  /*1f10*/  UIADD3.X UR15, UPT, UPT, URZ, UR29, URZ, UP1, !UPT ;  /* 0x0000001dff0f7290 */ /* 0x000fe40008ffe4ff */
[----:B------:R-:W-:-:S02]  /*1f20*/  UIADD3 UR16, UPT, UPT, UR6, 0x8400, UR16 ;  /* 0x0000840006107890 */ /* 0x000fc4000fffe010 */
[----:B------:R-:W-:Y:S01]  /*1f30*/  UIADD3 UR8, UPT, UPT, UR6, 0x20400, UR8 ;  /* 0x0002040006087890 */ /* 0x000fe2000fffe008 */
[----:B------:R3:W4:Y:S01]  /*1f40*/  SYNCS.PHASECHK.TRANS64.TRYWAIT P0, [UR7+0x30], R0 ;  /* 0x00003000ff0075a7 */ /* 0x0007220008001107 */
[----:B------:R-:W-:Y:S01]  /*1f50*/  UIADD3.X UR23, UPT, UPT, URZ, UR29, URZ, UP0, !UPT ;  /* 0x0000001dff177290 */ /* 0x000fe200087fe4ff */
[----:B------:R-:W-:Y:S01]  /*1f60*/  UMOV UR4, 0x30000 ;  /* 0x0003000000047882 */ /* 0x000fe20000000000 */
[----:B------:R-:W-:Y:S01]  /*1f70*/  UMOV UR30, 0x0 ;  /* 0x00000000001e7882 */ /* 0x000fe20000000000 */
[----:B------:R-:W-:Y:S01]  /*1f80*/  UMOV UR31, 0x10000000 ;  /* 0x10000000001f7882 */ /* 0x000fe20000000000 */
[----:B------:R-:W-:Y:S01]  /*1f90*/  UMOV UR19, UR35 ;  /* 0x0000002300137c82 */ /* 0x000fe20008000000 */
[----:B------:R-:W-:Y:S01]  /*1fa0*/  UMOV UR20, UR36 ;  /* 0x0000002400147c82 */ /* 0x000fe20008000000 */
[----:B------:R-:W-:Y:S01]  /*1fb0*/  UMOV UR12, UR36 ;  /* 0x00000024000c7c82 */ /* 0x000fe20008000000 */
[----:B------:R-:W-:Y:S01]  /*1fc0*/  UMOV UR9, UR17 ;  /* 0x0000001100097c82 */ /* 0x000fe20008000000 */
[----:B------:R-:W-:Y:S01]  /*1fd0*/  UMOV UR10, UR18 ;  /* 0x00000012000a7c82 */ /* 0x000fe20008000000 */
[----:B------:R1:W-:Y:S01]  /*1fe0*/  UTMALDG.3D.MULTICAST [UR16], [UR14], UR4, desc[UR30] ;  /* 0x00001e100e0073b4 */ /* 0x0003e20008011804 */
[----:B------:R-:W-:-:S04]  /*1ff0*/  UIADD3 UR13, UPT, UPT, UR13, 0x1, URZ ;  /* 0x000000010d0d7890 */ /* 0x000fc8000fffe0ff */
[----:B------:R-:W-:Y:S01]  /*2000*/  UISETP.NE.AND UP0, UPT, UR13, UR26, UPT ;  /* 0x0000001a0d00728c */ /* 0x000fe2000bf05270 */
[----:B------:R3:W-:Y:S01]  /*2010*/  UTMALDG.3D [UR8], [UR22], desc[UR30] ;  /* 0x00001e08160075b4 */ /* 0x0007e20008011000 */
[----:B-1----:R-:W-:-:S07]  /*2020*/  UMOV UR4, UR5 ;  /* 0x0000000500047c82 */ /* 0x002fce0008000000 */
[----:B---3--:R-:W-:Y:S05]  /*2030*/  BRA.U UP0, `(.L_x_38) ;  /* 0xfffffffd00487547 */ /* 0x008fea000b83ffff */
.L_x_32:
[C---:B------:R-:W-:Y:S01]  /*2040*/  LEA R3, R11.reuse, UR6, 0x3 ;  /* 0x000000060b037c11 */ /* 0x040fe2000f8e18ff */
[----:B------:R-:W-:Y:S01]  /*2050*/  NOP ;  /* 0x0000000000007918 */ /* 0x000fe20000000000 */
[----:B-1----:R-:W-:Y:S02]  /*2060*/  SHF.L.U32 R0, R10, 0x1f, RZ ;  /* 0x0000001f0a007819 */ /* 0x002fe400000006ff */
[----:B------:R-:W-:Y:S02]  /*2070*/  LEA R5, R11, UR6, 0x4 ;  /* 0x000000060b057c11 */ /* 0x000fe4000f8e20ff */
[----:B--2-4-:R-:W1:Y:S02]  /*2080*/  SYNCS.PHASECHK.TRANS64.TRYWAIT P0, [R3+URZ+0xb0], R0 ;  /* 0x0000b000030075a7 */ /* 0x014e6400080011ff */
[----:B-1----:R-:W-:Y:S05]  /*2090*/  @!P0 BRA `(.L_x_39) ;  /* 0x00000074006c8947 */ /* 0x002fea0003800000 */
.L_x_143:
[----:B------:R-:W2:Y:S01]  /*20a0*/  LDS.128 R4, [R5+0x140] ;  /* 0x0001400005047984 */ /* 0x000ea20000000c00 */
[----:B------:R-:W-:Y:S01]  /*20b0*/  UISETP.GE.AND UP0, UPT, UR42, 0x1, UPT ;  /* 0x000000012a00788c */ /* 0x000fe2000bf06270 */
[----:B------:R-:W-:Y:S01]  /*20c0*/  @!PT LDS RZ, [RZ] ;  /* 0x00000000fffff984 */ /* 0x000fe20000000800 */
[----:B------:R-:W-:Y:S01]  /*20d0*/  @!PT LDS RZ, [RZ] ;  /* 0x00000000fffff984 */ /* 0x000fe20000000800 */
[----:B------:R-:W-:Y:S01]  /*20e0*/  @!PT LDS RZ, [RZ] ;  /* 0x00000000fffff984 */ /* 0x000fe20000000800 */
[----:B------:R-:W-:Y:S01]  /*20f0*/  @!PT LDS RZ, [RZ] ;  /* 0x00000000fffff984 */ /* 0x000fe20000000800 */
[----:B------:R3:W-:Y:S06]  /*2100*/  MEMBAR.ALL.CTA ;  /* 0x0000000000007992 */ /* 0x0007ec0000008000 */
[----:B---3--:R-:W3:Y:S01]  /*2110*/  FENCE.VIEW.ASYNC.S ;  /* 0x00000000000073c6 */ /* 0x008ee20000000000 */
[----:B--2---:R-:W-:-:S13]  /*2120*/  LOP3.LUT P0, RZ, R6, 0x1, RZ, 0xc0, !PT ;  /* 0x0000000106ff7812 */ /* 0x004fda000780c0ff */
[----:B---3--:R-:W-:Y:S01]  /*2130*/  VOTEU.ANY UP1, P0 ;  /* 0x0000000000ff7886 */ /* 0x008fe20000020100 */
[----:B------:R-:W-:-:S13]  /*2140*/  PLOP3.LUT P0, PT, PT, PT, UP1, 0x80, 0x8 ;  /* 0x000000000008781c */ /* 0x000fda0003f0f018 */
[----:B-1----:R-:W-:Y:S02]  /*2150*/  @P0 LOP3.LUT R0, R5, 0xffff, RZ, 0xc0, !PT ;  /* 0x0000ffff05000812 */ /* 0x002fe400078ec0ff */
[----:B------:R-:W-:Y:S02]  /*2160*/  @P0 MOV R2, R4 ;  /* 0x0000000400020202 */ /* 0x000fe40000000f00 */
[----:B------:R-:W-:Y:S01]  /*2170*/  @P0 R2UR UR7, R0 ;  /* 0x00000000000702ca */ /* 0x000fe200000e0000 */
[----:B------:R-:W-:Y:S01]  /*2180*/  VIADD R0, R3, 0xc0 ;  /* 0x000000c003007836 */ /* 0x000fe20000000000 */
[----:B------:R-:W-:Y:S02]  /*2190*/  @P0 SHF.R.U32.HI R4, RZ, 0x10, R5 ;  /* 0x00000010ff040819 */ /* 0x000fe40000011605 */
[----:B------:R-:W-:Y:S02]  /*21a0*/  @P0 R2UR UR8, R2 ;  /* 0x00000000020802ca */ /* 0x000fe400000e0000 */
[----:B------:R-:W-:-:S02]  /*21b0*/  PRMT R0, RZ, 0x654, R0 ;  /* 0x00000654ff007816 */ /* 0x000fc40000000000 */
[----:B------:R-:W-:Y:S02]  /*21c0*/  @P0 R2UR UR4, R4 ;  /* 0x00000000040402ca */ /* 0x000fe400000e0000 */
[----:B------:R1:W-:Y:S03]  /*21d0*/  SYNCS.ARRIVE.TRANS64.RED.A1T0 RZ, [R0+URZ], RZ ;  /* 0x000000ff00ff79a7 */ /* 0x0003e600081004ff */
[----:B------:R-:W-:-:S04]  /*21e0*/  @UP1 UMOV UR27, UR7 ;  /* 0x00000007001b1c82 */ /* 0x000fc80008000000 */
[----:B------:R-:W-:-:S04]  /*21f0*/  @UP1 UMOV UR37, UR8 ;  /* 0x0000000800251c82 */ /* 0x000fc80008000000 */
[----:B------:R-:W-:Y:S01]  /*2200*/  @UP1 UMOV UR36, UR4 ;  /* 0x0000000400241c82 */ /* 0x000fe20008000000 */
[----:B------:R-:W-:Y:S05]  /*2210*/  BRA.U !UP0, `(.L_x_40) ;  /* 0x0000000108d47547 */ /* 0x000fea000b800000 */
[----:B------:R-:W2:Y:S01]  /*2220*/  LDCU.128 UR12, c[0x0][0xb10] ;  /* 0x00016200ff0c77ac */ /* 0x000ea20008000c00 */
[----:B------:R-:W3:Y:S01]  /*2230*/  LDCU UR26, c[0x0][0xb20] ;  /* 0x00016400ff1a77ac */ /* 0x000ee20008000800 */
[----:B------:R-:W4:Y:S01]  /*2240*/  LDCU UR20, c[0x0][0xb0c] ;  /* 0x00016180ff1477ac */ /* 0x000f220008000800 */
[----:B------:R-:W1:Y:S01]  /*2250*/  LDCU.64 UR10, c[0x0][0xb28] ;  /* 0x00016500ff0a77ac */ /* 0x000e620008000a00 */
[----:B------:R-:W-:Y:S02]  /*2260*/  UISETP.NE.AND UP3, UPT, UR42, 0x1, UPT ;  /* 0x000000012a00788c */ /* 0x000fe4000bf65270 */
[----:B--2---:R-:W-:Y:S02]  /*2270*/  UIMAD.WIDE.U32 UR16, UR38, UR15, URZ ;  /* 0x0000000f261072a5 */ /* 0x004fe4000f8e00ff */
[----:B------:R-:W-:Y:S02]  /*2280*/  UIMAD.WIDE.U32 UR8, UR39, UR12, URZ ;  /* 0x0000000c270872a5 */ /* 0x000fe4000f8e00ff */
[----:B------:R-:W-:-:S02]  /*2290*/  UISETP.NE.AND UP0, UPT, UR14, 0x1, UPT ;  /* 0x000000010e00788c */ /* 0x000fc4000bf05270 */
[----:B------:R-:W-:Y:S01]  /*22a0*/  UIMAD.WIDE.U32 UR22, UR27, UR15, URZ ;  /* 0x0000000f1b1672a5 */ /* 0x000fe2000f8e00ff */
[----:B------:R-:W-:Y:S02]  /*22b0*/  UMOV UR16, UR17 ;  /* 0x0000001100107c82 */ /* 0x000fe40008000000 */
[----:B------:R-:W-:Y:S01]  /*22c0*/  UMOV UR8, UR9 ;  /* 0x0000000900087c82 */ /* 0x000fe20008000000 */
[----:B---3--:R-:W-:Y:S02]  /*22d0*/  USHF.R.U32.HI UR16, URZ, UR26, UR16 ;  /* 0x0000001aff107299 */ /* 0x008fe40008011610 */
[----:B----4-:R-:W-:Y:S02]  /*22e0*/  UISETP.NE.AND UP2, UPT, UR20, 0x1, UPT ;  /* 0x000000011400788c */ /* 0x010fe4000bf45270 */
[----:B------:R-:W-:Y:S02]  /*22f0*/  USHF.R.U32.HI UR8, URZ, UR13, UR8 ;  /* 0x0000000dff087299 */ /* 0x000fe40008011608 */
[----:B------:R-:W-:-:S02]  /*2300*/  USEL UR7, UR38, UR16, !UP0 ;  /* 0x0000001026077287 */ /* 0x000fc4000c000000 */
[----:B------:R-:W-:Y:S02]  /*2310*/  USEL UR8, UR39, UR8, !UP2 ;  /* 0x0000000827087287 */ /* 0x000fe4000d000000 */
[----:B-1----:R-:W-:Y:S01]  /*2320*/  UIMAD.WIDE.U32 UR16, UR7, UR10, URZ ;  /* 0x0000000a071072a5 */ /* 0x002fe2000f8e00ff */
[----:B------:R-:W-:Y:S01]  /*2330*/  UMOV UR4, UR23 ;  /* 0x0000001700047c82 */ /* 0x000fe20008000000 */
[----:B------:R-:W-:Y:S02]  /*2340*/  UIMAD.WIDE.U32 UR18, UR37, UR12, URZ ;  /* 0x0000000c251272a5 */ /* 0x000fe4000f8e00ff */
[----:B------:R-:W-:-:S03]  /*2350*/  UIMAD.WIDE.U32 UR22, UR8, UR10, URZ ;  /* 0x0000000a081672a5 */ /* 0x000fc6000f8e00ff */
[----:B------:R-:W-:Y:S01]  /*2360*/  UMOV UR16, UR17 ;  /* 0x0000001100107c82 */ /* 0x000fe20008000000 */
[----:B------:R-:W-:Y:S02]  /*2370*/  USHF.R.U32.HI UR4, URZ, UR26, UR4 ;  /* 0x0000001aff047299 */ /* 0x000fe40008011604 */
[----:B------:R-:W-:Y:S01]  /*2380*/  @UP3 USHF.R.U32.HI UR7, URZ, UR11, UR16 ;  /* 0x0000000bff073299 */ /* 0x000fe20008011610 */
[----:B------:R-:W-:Y:S01]  /*2390*/  UMOV UR18, UR19 ;  /* 0x0000001300127c82 */ /* 0x000fe20008000000 */
[----:B------:R-:W-:Y:S01]  /*23a0*/  UMOV UR22, UR23 ;  /* 0x0000001700167c82 */ /* 0x000fe20008000000 */
[----:B------:R-:W-:Y:S02]  /*23b0*/  USHF.R.U32.HI UR13, URZ, UR13, UR18 ;  /* 0x0000000dff0d7299 */ /* 0x000fe40008011612 */
[----:B------:R-:W-:Y:S02]  /*23c0*/  USEL UR4, UR27, UR4, !UP0 ;  /* 0x000000041b047287 */ /* 0x000fe4000c000000 */
[----:B------:R-:W-:-:S02]  /*23d0*/  @UP3 USHF.R.U32.HI UR8, URZ, UR11, UR22 ;  /* 0x0000000bff083299 */ /* 0x000fc40008011616 */
[----:B------:R-:W-:Y:S02]  /*23e0*/  UIMAD UR9, UR42, UR7, URZ ;  /* 0x000000072a0972a4 */ /* 0x000fe4000f8e02ff */
[----:B------:R-:W-:Y:S02]  /*23f0*/  USEL UR7, UR37, UR13, !UP2 ;  /* 0x0000000d25077287 */ /* 0x000fe4000d000000 */
[----:B------:R-:W-:Y:S02]  /*2400*/  UIMAD UR12, UR42, UR8, URZ ;  /* 0x000000082a0c72a4 */ /* 0x000fe4000f8e02ff */
[----:B------:R-:W-:Y:S02]  /*2410*/  UISETP.GE.AND UP0, UPT, UR4, UR9, UPT ;  /* 0x000000090400728c */ /* 0x000fe4000bf06270 */
[----:B------:R-:W-:Y:S02]  /*2420*/  UIMAD.WIDE.U32 UR16, UR4, UR10, URZ ;  /* 0x0000000a041072a5 */ /* 0x000fe4000f8e00ff */
[----:B------:R-:W-:-:S02]  /*2430*/  UISETP.GE.OR UP0, UPT, UR7, UR12, UP0 ;  /* 0x0000000c0700728c */ /* 0x000fc40008706670 */
        /* <DEDUP_REMOVED lines=19> */
.L_x_40:
[----:B------:R-:W2:Y:S02]  /*2570*/  LDCU UR4, c[0x0][0xb30] ;  /* 0x00016600ff0477ac */ /* 0x000ea40008000800 */
[----:B--2---:R-:W-:-:S09]  /*2580*/  UISETP.NE.AND UP0, UPT, UR4, 0x1, UPT ;  /* 0x000000010400788c */ /* 0x004fd2000bf05270 */
[----:B------:R-:W-:Y:S05]  /*2590*/  BRA.U UP0, `(.L_x_41) ;  /* 0x0000000100447547 */ /* 0x000fea000b800000 */
[----:B------:R-:W2:Y:S01]  /*25a0*/  LDCU.128 UR12, c[0x0][0xb10] ;  /* 0x00016200ff0c77ac */ /* 0x000ea20008000c00 */
[----:B------:R-:W3:Y:S01]  /*25b0*/  LDCU UR16, c[0x0][0xb0c] ;  /* 0x00016180ff1077ac */ /* 0x000ee20008000800 */
[----:B------:R-:W4:Y:S01]  /*25c0*/  LDCU UR17, c[0x0][0xb20] ;  /* 0x00016400ff1177ac */ /* 0x000f220008000800 */
[----:B--2---:R-:W-:Y:S02]  /*25d0*/  UIMAD.WIDE.U32 UR10, UR37, UR12, URZ ;  /* 0x0000000c250a72a5 */ /* 0x004fe4000f8e00ff */
[----:B------:R-:W-:Y:S02]  /*25e0*/  UIMAD.WIDE.U32 UR8, UR27, UR15, URZ ;  /* 0x0000000f1b0872a5 */ /* 0x000fe4000f8e00ff */
[----:B---3--:R-:W-:Y:S02]  /*25f0*/  UISETP.NE.AND UP2, UPT, UR16, 0x1, UPT ;  /* 0x000000011000788c */ /* 0x008fe4000bf45270 */
[----:B------:R-:W-:Y:S01]  /*2600*/  UISETP.NE.AND UP0, UPT, UR14, 0x1, UPT ;  /* 0x000000010e00788c */ /* 0x000fe2000bf05270 */
[----:B------:R-:W-:-:S02]  /*2610*/  UMOV UR7, UR11 ;  /* 0x0000000b00077c82 */ /* 0x000fc40008000000 */
[----:B------:R-:W-:Y:S01]  /*2620*/  UMOV UR4, UR9 ;  /* 0x0000000900047c82 */ /* 0x000fe20008000000 */
[----:B------:R-:W-:Y:S02]  /*2630*/  USHF.R.U32.HI UR7, URZ, UR13, UR7 ;  /* 0x0000000dff077299 */ /* 0x000fe40008011607 */
[----:B----4-:R-:W-:Y:S02]  /*2640*/  USHF.R.U32.HI UR4, URZ, UR17, UR4 ;  /* 0x00000011ff047299 */ /* 0x010fe40008011604 */
[----:B------:R-:W-:Y:S02]  /*2650*/  USEL UR7, UR37, UR7, !UP2 ;  /* 0x0000000725077287 */ /* 0x000fe4000d000000 */
[----:B------:R-:W-:-:S04]  /*2660*/  USEL UR4, UR27, UR4, !UP0 ;  /* 0x000000041b047287 */ /* 0x000fc8000c000000 */
[----:B------:R-:W-:Y:S02]  /*2670*/  UIADD3 UR8, UPT, UPT, UR7, -UR4, URZ ;  /* 0x8000000407087290 */ /* 0x000fe4000fffe0ff */
[----:B------:R-:W-:Y:S02]  /*2680*/  UIADD3 UR4, UPT, UPT, -UR7, UR4, URZ ;  /* 0x0000000407047290 */ /* 0x000fe4000fffe1ff */
[----:B------:R-:W-:Y:S02]  /*2690*/  UIMAD UR27, UR8, UR14, UR27 ;  /* 0x0000000e081b72a4 */ /* 0x000fe4000f8e021b */
[----:B------:R-:W-:-:S12]  /*26a0*/  UIMAD UR37, UR4, UR16, UR37 ;  /* 0x00000010042572a4 */ /* 0x000fd8000f8e0225 */
.L_x_41:
[----:B------:R-:W-:Y:S01]  /*26b0*/  VIADD R11, R11, 0x1 ;  /* 0x000000010b0b7836 */ /* 0x000fe20000000000 */
[----:B------:R-:W-:Y:S01]  /*26c0*/  R2UR UR4, R82 ;  /* 0x00000000520472ca */ /* 0x000fe200000e0000 */
[----:B------:R-:W-:Y:S01]  /*26d0*/  UIADD3 UR20, UPT, UPT, UR27, UR63, URZ ;  /* 0x0000003f1b147290 */ /* 0x000fe2000fffe0ff */
[----:B------:R-:W-:Y:S02]  /*26e0*/  PLOP3.LUT P1, PT, PT, PT, PT, 0x80, 0x8 ;  /* 0x000000000008781c */ /* 0x000fe40003f2f070 */
[----:B------:R-:W-:-:S04]  /*26f0*/  ISETP.NE.AND P0, PT, R11, 0x2, PT ;  /* 0x000000020b00780c */ /* 0x000fc80003f05270 */
[----:B------:R-:W-:Y:S02]  /*2700*/  SEL R3, RZ, 0x1, P0 ;  /* 0x00000001ff037807 */ /* 0x000fe40000000000 */
[----:B------:R-:W-:Y:S02]  /*2710*/  SEL R11, R11, RZ, P0 ;  /* 0x000000ff0b0b7207 */ /* 0x000fe40000000000 */
[----:B------:R-:W-:Y:S01]  /*2720*/  LOP3.LUT R10, R10, R3, RZ, 0x3c, !PT ;  /* 0x000000030a0a7212 */ /* 0x000fe200078e3cff */
[----:B------:R-:W-:Y:S01]  /*2730*/  UIADD3 UR16, UPT, UPT, UR37, UR4, URZ ;  /* 0x0000000425107290 */ /* 0x000fe2000fffe0ff */
[----:B------:R-:W-:Y:S11]  /*2740*/  BRA.U UP1, `(.L_x_42) ;  /* 0xfffffff101407547 */ /* 0x000ff6000b83ffff */
[----:B------:R-:W-:Y:S01]  /*2750*/  UIADD3 UR7, UPT, UPT, UR6, 0x30, URZ ;  /* 0x0000003006077890 */ /* 0x000fe2000fffe0ff */
[----:B------:R-:W-:-:S03]  /*2760*/  SHF.L.U32 R3, R12, 0x1f, RZ ;  /* 0x0000001f0c037819 */ /* 0x000fc600000006ff */
[----:B------:R-:W-:-:S09]  /*2770*/  ULEA UR4, UR5, UR7, 0x3 ;  /* 0x0000000705047291 */ /* 0x000fd2000f8e18ff */
[----:B------:R-:W2:Y:S02]  /*2780*/  SYNCS.PHASECHK.TRANS64.TRYWAIT P0, [UR4], R3 ;  /* 0x00000003ff0075a7 */ /* 0x000ea40008001104 */
[----:B--2---:R-:W-:Y:S05]  /*2790*/  @!P0 BRA `(.L_x_43) ;  /* 0x0000006c00c08947 */ /* 0x004fea0003800000 */
.L_x_145:
[----:B------:R-:W-:-:S04]  /*27a0*/  UIADD3 UR4, UPT, UPT, UR5, 0x1, URZ ;  /* 0x0000000105047890 */ /* 0x000fc8000fffe0ff */
[----:B------:R-:W-:-:S04]  /*27b0*/  UISETP.NE.AND UP0, UPT, UR4, 0x6, UPT ;  /* 0x000000060400788c */ /* 0x000fc8000bf05270 */
[----:B------:R-:W-:Y:S02]  /*27c0*/  USEL UR6, URZ, 0x1, UP0 ;  /* 0x00000001ff067887 */ /* 0x000fe40008000000 */
[----:B------:R-:W-:-:S04]  /*27d0*/  USEL UR4, UR4, URZ, UP0 ;  /* 0x000000ff04047287 */ /* 0x000fc80008000000 */
[----:B------:R-:W-:Y:S01]  /*27e0*/  ULEA UR5, UR4, UR7, 0x3 ;  /* 0x0000000704057291 */ /* 0x000fe2000f8e18ff */
[----:B------:R-:W-:-:S04]  /*27f0*/  LOP3.LUT R2, R12, UR6, RZ, 0x3c, !PT ;  /* 0x000000060c027c12 */ /* 0x000fc8000f8e3cff */
[----:B-1----:R-:W-:-:S04]  /*2800*/  SHF.L.U32 R3, R2, 0x1f, RZ ;  /* 0x0000001f02037819 */ /* 0x002fc800000006ff */
[----:B------:R-:W1:Y:S02]  /*2810*/  SYNCS.PHASECHK.TRANS64.TRYWAIT P0, [UR5], R3 ;  /* 0x00000003ff0075a7 */ /* 0x000e640008001105 */
[----:B-1----:R-:W-:Y:S05]  /*2820*/  @!P0 BRA `(.L_x_44) ;  /* 0x0000006c00b48947 */ /* 0x002fea0003800000 */
.L_x_147:
        /* <DEDUP_REMOVED lines=9> */
.L_x_149:
        /* <DEDUP_REMOVED lines=9> */
.L_x_151:
        /* <DEDUP_REMOVED lines=9> */
.L_x_153:
[----:B------:R-:W-:-:S04]  /*29e0*/  UIADD3 UR4, UPT, UPT, UR4, 0x1, URZ ;  /* 0x0000000104047890 */ /* 0x000fc8000fffe0ff */
[----:B------:R-:W-:-:S04]  /*29f0*/  UISETP.NE.AND UP0, UPT, UR4, 0x6, UPT ;  /* 0x000000060400788c */ /* 0x000fc8000bf05270 */
[----:B------:R-:W-:Y:S02]  /*2a00*/  USEL UR5, URZ, 0x1, UP0 ;  /* 0x00000001ff057887 */ /* 0x000fe40008000000 */
[----:B------:R-:W-:-:S04]  /*2a10*/  USEL UR4, UR4, URZ, UP0 ;  /* 0x000000ff04047287 */ /* 0x000fc80008000000 */
[----:B------:R-:W-:Y:S01]  /*2a20*/  ULEA UR4, UR4, UR7, 0x3 ;  /* 0x0000000704047291 */ /* 0x000fe2000f8e18ff */
[----:B-1----:R-:W-:-:S04]  /*2a30*/  LOP3.LUT R3, R2, UR5, RZ, 0x3c, !PT ;  /* 0x0000000502037c12 */ /* 0x002fc8000f8e3cff */
[----:B------:R-:W-:Y:S01]  /*2a40*/  SHF.L.U32 R3, R3, 0x1f, RZ ;  /* 0x0000001f03037819 */ /* 0x000fe200000006ff */
[----:B------:R-:W-:-:S07]  /*2a50*/  IMAD.U32 R0, RZ, RZ, UR4 ;  /* 0x00000004ff007e24 */ /* 0x000fce000f8e00ff */
.L_x_48:
[----:B-1----:R1:W2:Y:S02]  /*2a60*/  SYNCS.PHASECHK.TRANS64.TRYWAIT P0, [R0+URZ], R3 ;  /* 0x00000003000075a7 */ /* 0x0022a400080011ff */
[----:B--2---:R-:W-:Y:S05]  /*2a70*/  @!P0 NANOSLEEP.SYNCS 0x989680 ;  /* 0x009896800000895d */ /* 0x004fea0003900000 */
[----:B------:R-:W2:Y:S02]  /*2a80*/  @!P0 SYNCS.PHASECHK.TRANS64 P0, [R0+URZ], R3 ;  /* 0x00000003000085a7 */ /* 0x000ea400080010ff */
[----:B--2---:R-:W-:Y:S05]  /*2a90*/  @P0 EXIT ;  /* 0x000000000000094d */ /* 0x004fea0003800000 */
[----:B------:R-:W-:Y:S05]  /*2aa0*/  BRA `(.L_x_48) ;  /* 0xfffffffc00ec7947 */ /* 0x000fea000383ffff */
.L_x_22:
[----:B------:R-:W-:-:S04]  /*2ab0*/  UISETP.NE.AND UP0, UPT, UR47, URZ, UPT ;  /* 0x000000ff2f00728c */ /* 0x000fc8000bf05270 */
[----:B------:R-:W-:-:S09]  /*2ac0*/  UISETP.NE.OR UP0, UPT, UR17, 0x1, UP0 ;  /* 0x000000011100788c */ /* 0x000fd20008705670 */
[----:B------:R-:W-:Y:S05]  /*2ad0*/  BRA.U UP0, `(.L_x_49) ;  /* 0x0000000500487547 */ /* 0x000fea000b800000 */
[----:B------:R-:W-:Y:S01]  /*2ae0*/  ISETP.GE.U32.AND P2, PT, R0, 0x2, PT ;  /* 0x000000020000780c */ /* 0x000fe20003f46070 */
[----:B------:R-:W-:Y:S01]  /*2af0*/  IMAD.MOV.U32 R12, RZ, RZ, 0x1 ;  /* 0x00000001ff0c7424 */ /* 0x000fe200078e00ff */
[----:B------:R-:W-:Y:S02]  /*2b00*/  CS2R R10, SRZ ;  /* 0x00000000000a7805 */ /* 0x000fe4000001ff00 */
[----:B------:R-:W-:Y:S01]  /*2b10*/  CS2R R8, SRZ ;  /* 0x0000000000087805 */ /* 0x000fe2000001ff00 */
[----:B------:R-:W-:Y:S01]  /*2b20*/  UMOV UR6, 0x400 ;  /* 0x0000040000067882 */ /* 0x000fe20000000000 */
[----:B------:R-:W-:Y:S01]  /*2b30*/  UMOV UR5, URZ ;  /* 0x000000ff00057c82 */ /* 0x000fe20008000000 */
[----:B------:R-:W-:-:S12]  /*2b40*/  ULEA UR6, UR47, UR6, 0x18 ;  /* 0x000000062f067291 */ /* 0x000fd8000f8ec0ff */
.L_x_53:
[----:B------:R-:W-:Y:S02]  /*2b50*/  LEA R2, R8, UR6, 0x3 ;  /* 0x0000000608027c11 */ /* 0x000fe4000f8e18ff */
[----:B------:R-:W-:-:S03]  /*2b60*/  SHF.L.U32 R5, R9, 0x1f, RZ ;  /* 0x0000001f09057819 */ /* 0x000fc600000006ff */
[----:B------:R-:W-:Y:S01]  /*2b70*/  VIADD R4, R2, 0x120 ;  /* 0x0000012002047836 */ /* 0x000fe20000000000 */
[----:B------:R-:W1:Y:S02]  /*2b80*/  SYNCS.PHASECHK.TRANS64.TRYWAIT P0, [R2+URZ+0x110], R5 ;  /* 0x00011005020075a7 */ /* 0x000e6400080011ff */
[----:B-1----:R-:W-:Y:S05]  /*2b90*/  @!P0 BRA `(.L_x_50) ;  /* 0x0000006c00388947 */ /* 0x002fea0003800000 */
.L_x_154:
[----:B------:R-:W-:Y:S01]  /*2ba0*/  ULEA UR4, UR5, UR6, 0x3 ;  /* 0x0000000605047291 */ /* 0x000fe2000f8e18ff */
[----:B------:R-:W-:Y:S02]  /*2bb0*/  PRMT R4, RZ, 0x654, R4 ;  /* 0x00000654ff047816 */ /* 0x000fe40000000004 */
[----:B-1----:R-:W-:Y:S01]  /*2bc0*/  SHF.L.U32 R5, R12, 0x1f, RZ ;  /* 0x0000001f0c057819 */ /* 0x002fe200000006ff */
[----:B------:R-:W-:Y:S01]  /*2bd0*/  UIADD3 UR7, UPT, UPT, UR4, 0xb0, URZ ;  /* 0x000000b004077890 */ /* 0x000fe2000fffe0ff */
[----:B------:R1:W-:Y:S05]  /*2be0*/  SYNCS.ARRIVE.TRANS64.RED.A1T0 RZ, [R4+URZ], RZ ;  /* 0x000000ff04ff79a7 */ /* 0x0003ea00081004ff */
[----:B------:R-:W-:Y:S01]  /*2bf0*/  IMAD.U32 R7, RZ, RZ, UR7 ;  /* 0x00000007ff077e24 */ /* 0x000fe2000f8e00ff */
[----:B------:R-:W2:Y:S04]  /*2c00*/  SYNCS.PHASECHK.TRANS64.TRYWAIT P0, [UR4+0xc0], R5 ;  /* 0x0000c005ff0075a7 */ /* 0x000ea80008001104 */
[----:B------:R-:W-:Y:S01]  /*2c10*/  PRMT R6, R0, 0x654, R7 ;  /* 0x0000065400067816 */ /* 0x000fe20000000007 */
[----:B-1----:R-:W-:Y:S01]  /*2c20*/  @!P2 IMAD.MOV.U32 R4, RZ, RZ, 0x10 ;  /* 0x00000010ff04a424 */ /* 0x002fe200078e00ff */
[----:B--2---:R-:W-:Y:S06]  /*2c30*/  @!P0 BRA `(.L_x_51) ;  /* 0x0000006c00248947 */ /* 0x004fec0003800000 */
.L_x_156:
[----:B------:R-:W-:Y:S01]  /*2c40*/  ULEA UR8, UR5, UR6, 0x4 ;  /* 0x0000000605087291 */ /* 0x000fe2000f8e20ff */
[----:B------:R-:W-:Y:S01]  /*2c50*/  SEL R3, R6, R3, !P2 ;  /* 0x0000000306037207 */ /* 0x000fe20005000000 */
[----:B------:R-:W-:Y:S01]  /*2c60*/  UIADD3 UR9, UPT, UPT, UR4, 0xb0, URZ ;  /* 0x000000b004097890 */ /* 0x000fe2000fffe0ff */
[----:B-1----:R-:W-:Y:S01]  /*2c70*/  LEA R2, R11, UR6, 0x3 ;  /* 0x000000060b027c11 */ /* 0x002fe2000f8e18ff */
[----:B------:R-:W-:Y:S01]  /*2c80*/  UIADD3 UR8, UPT, UPT, UR8, 0x140, URZ ;  /* 0x0000014008087890 */ /* 0x000fe2000fffe0ff */
[----:B------:R-:W-:Y:S01]  /*2c90*/  SHF.L.U32 R5, R10, 0x1f, RZ ;  /* 0x0000001f0a057819 */ /* 0x000fe200000006ff */
[----:B------:R1:W-:Y:S01]  /*2ca0*/  @!P2 SYNCS.ARRIVE.TRANS64.RED RZ, [R3+URZ], R4 ;  /* 0x0000000403ffa9a7 */ /* 0x0003e200080004ff */
[----:B------:R-:W-:Y:S01]  /*2cb0*/  UIADD3 UR4, UPT, UPT, UR5, 0x1, URZ ;  /* 0x0000000105047890 */ /* 0x000fe2000fffe0ff */
[----:B------:R-:W-:-:S03]  /*2cc0*/  VIADD R8, R8, 0x1 ;  /* 0x0000000108087836 */ /* 0x000fc60000000000 */
[----:B------:R-:W-:Y:S02]  /*2cd0*/  UISETP.NE.AND UP0, UPT, UR4, 0x2, UPT ;  /* 0x000000020400788c */ /* 0x000fe4000bf05270 */
[----:B------:R-:W-:Y:S06]  /*2ce0*/  UGETNEXTWORKID.BROADCAST [UR8], [UR9] ;  /* 0x00000000080073ca */ /* 0x000fec0008000100 */
[----:B------:R-:W-:Y:S01]  /*2cf0*/  USEL UR7, URZ, 0x1, UP0 ;  /* 0x00000001ff077887 */ /* 0x000fe20008000000 */
[----:B------:R-:W-:Y:S01]  /*2d00*/  ISETP.NE.AND P0, PT, R8, 0x2, PT ;  /* 0x000000020800780c */ /* 0x000fe20003f05270 */
[----:B------:R-:W-:Y:S01]  /*2d10*/  USEL UR5, UR4, URZ, UP0 ;  /* 0x000000ff04057287 */ /* 0x000fe20008000000 */
[----:B------:R-:W2:Y:S03]  /*2d20*/  SYNCS.PHASECHK.TRANS64.TRYWAIT P1, [R2+URZ+0xb0], R5 ;  /* 0x0000b005020075a7 */ /* 0x000ea600080211ff */
[----:B------:R-:W-:Y:S01]  /*2d30*/  LOP3.LUT R12, R12, UR7, RZ, 0x3c, !PT ;  /* 0x000000070c0c7c12 */ /* 0x000fe2000f8e3cff */
[----:B-12---:R-:W-:Y:S07]  /*2d40*/  @!P1 BRA `(.L_x_52) ;  /* 0x0000006800f89947 */ /* 0x006fee0003800000 */
.L_x_157:
[C---:B------:R-:W-:Y:S01]  /*2d50*/  LEA R4, R11.reuse, UR6, 0x4 ;  /* 0x000000060b047c11 */ /* 0x040fe2000f8e20ff */
[----:B-1----:R-:W-:Y:S01]  /*2d60*/  VIADD R2, R2, 0xc0 ;  /* 0x000000c002027836 */ /* 0x002fe20000000000 */
[----:B------:R-:W-:Y:S01]  /*2d70*/  SEL R8, R8, RZ, P0 ;  /* 0x000000ff08087207 */ /* 0x000fe20000000000 */
[----:B------:R-:W-:-:S03]  /*2d80*/  VIADD R11, R11, 0x1 ;  /* 0x000000010b0b7836 */ /* 0x000fc60000000000 */
[----:B------:R-:W1:Y:S01]  /*2d90*/  LDS.128 R4, [R4+0x140] ;  /* 0x0001400004047984 */ /* 0x000e620000000c00 */
[----:B------:R-:W-:Y:S02]  /*2da0*/  PRMT R2, RZ, 0x654, R2 ;  /* 0x00000654ff027816 */ /* 0x000fe40000000002 */
[C---:B------:R-:W-:Y:S01]  /*2db0*/  ISETP.NE.AND P1, PT, R11.reuse, 0x2, PT ;  /* 0x000000020b00780c */ /* 0x040fe20003f25270 */
[----:B------:R-:W-:Y:S01]  /*2dc0*/  @!PT LDS RZ, [RZ] ;  /* 0x00000000fffff984 */ /* 0x000fe20000000800 */
[----:B------:R-:W-:Y:S01]  /*2dd0*/  @!PT LDS RZ, [RZ] ;  /* 0x00000000fffff984 */ /* 0x000fe20000000800 */
[----:B------:R-:W-:Y:S01]  /*2de0*/  @!PT LDS RZ, [RZ] ;  /* 0x00000000fffff984 */ /* 0x000fe20000000800 */
[----:B------:R-:W-:Y:S01]  /*2df0*/  @!PT LDS RZ, [RZ] ;  /* 0x00000000fffff984 */ /* 0x000fe20000000800 */
[----:B------:R2:W-:Y:S06]  /*2e00*/  MEMBAR.ALL.CTA ;  /* 0x0000000000007992 */ /* 0x0005ec0000008000 */
[----:B--2---:R-:W2:Y:S01]  /*2e10*/  FENCE.VIEW.ASYNC.S ;  /* 0x00000000000073c6 */ /* 0x004ea20000000000 */
[----:B------:R-:W-:Y:S01]  /*2e20*/  SEL R11, R11, RZ, P1 ;  /* 0x000000ff0b0b7207 */ /* 0x000fe20000800000 */
[----:B--2---:R2:W-:Y:S01]  /*2e30*/  SYNCS.ARRIVE.TRANS64.RED.A1T0 RZ, [R2+URZ], RZ ;  /* 0x000000ff02ff79a7 */ /* 0x0045e200081004ff */
[----:B-1----:R-:W-:-:S02]  /*2e40*/  LOP3.LUT P3, RZ, R6, 0x1, RZ, 0xc0, !PT ;  /* 0x0000000106ff7812 */ /* 0x002fc4000786c0ff */
[----:B------:R-:W-:-:S04]  /*2e50*/  SEL R5, RZ, 0x1, P1 ;  /* 0x00000001ff057807 */ /* 0x000fc80000800000 */
[----:B------:R-:W-:Y:S02]  /*2e60*/  LOP3.LUT R10, R10, R5, RZ, 0x3c, !PT ;  /* 0x000000050a0a7212 */ /* 0x000fe400078e3cff */
[----:B--2---:R-:W-:-:S04]  /*2e70*/  SEL R2, RZ, 0x1, P0 ;  /* 0x00000001ff027807 */ /* 0x004fc80000000000 */
[----:B------:R-:W-:Y:S01]  /*2e80*/  LOP3.LUT R9, R9, R2, RZ, 0x3c, !PT ;  /* 0x0000000209097212 */ /* 0x000fe200078e3cff */
[----:B------:R-:W-:Y:S06]  /*2e90*/  @P3 BRA `(.L_x_53) ;  /* 0xfffffffc002c3947 */ /* 0x000fec000383ffff */
[----:B------:R-:W-:Y:S01]  /*2ea0*/  ULEA UR4, UR5, UR6, 0x3 ;  /* 0x0000000605047291 */ /* 0x000fe2000f8e18ff */
[----:B------:R-:W-:-:S08]  /*2eb0*/  SHF.L.U32 R3, R12, 0x1f, RZ ;  /* 0x0000001f0c037819 */ /* 0x000fd000000006ff */
[----:B------:R-:W1:Y:S02]  /*2ec0*/  SYNCS.PHASECHK.TRANS64 P0, [UR4+0xc0], R3 ;  /* 0x0000c003ff0075a7 */ /* 0x000e640008001004 */
[----:B-1----:R-:W-:Y:S05]  /*2ed0*/  @P0 BRA `(.L_x_54) ;  /* 0x0000000000080947 */ /* 0x002fea0003800000 */
[----:B------:R-:W1:Y:S02]  /*2ee0*/  SYNCS.PHASECHK.TRANS64.TRYWAIT P0, [UR4+0xc0], R3 ;  /* 0x0000c003ff0075a7 */ /* 0x000e640008001104 */
[----:B-1----:R-:W-:Y:S05]  /*2ef0*/  @!P0 BRA `(.L_x_55) ;  /* 0x0000006800a08947 */ /* 0x002fea0003800000 */
.L_x_54:
[----:B------:R-:W-:-:S04]  /*2f00*/  UIADD3 UR7, UPT, UPT, UR5, 0x1, URZ ;  /* 0x0000000105077890 */ /* 0x000fc8000fffe0ff */
[----:B------:R-:W-:-:S04]  /*2f10*/  UISETP.NE.AND UP0, UPT, UR7, 0x2, UPT ;  /* 0x000000020700788c */ /* 0x000fc8000bf05270 */
[----:B------:R-:W-:Y:S02]  /*2f20*/  USEL UR8, URZ, 0x1, UP0 ;  /* 0x00000001ff087887 */ /* 0x000fe40008000000 */
[----:B------:R-:W-:-:S04]  /*2f30*/  USEL UR7, UR7, URZ, UP0 ;  /* 0x000000ff07077287 */ /* 0x000fc80008000000 */
[----:B------:R-:W-:Y:S01]  /*2f40*/  ULEA UR7, UR7, UR6, 0x3 ;  /* 0x0000000607077291 */ /* 0x000fe2000f8e18ff */
[----:B-1----:R-:W-:-:S04]  /*2f50*/  LOP3.LUT R3, R12, UR8, RZ, 0x3c, !PT ;  /* 0x000000080c037c12 */ /* 0x002fc8000f8e3cff */
[----:B------:R-:W-:-:S04]  /*2f60*/  SHF.L.U32 R0, R3, 0x1f, RZ ;  /* 0x0000001f03007819 */ /* 0x000fc800000006ff */
[----:B------:R-:W1:Y:S02]  /*2f70*/  SYNCS.PHASECHK.TRANS64 P0, [UR7+0xc0], R0 ;  /* 0x0000c000ff0075a7 */ /* 0x000e640008001007 */
[----:B-1----:R-:W-:Y:S05]  /*2f80*/  @P0 EXIT ;  /* 0x000000000000094d */ /* 0x002fea0003800000 */
[----:B------:R-:W-:Y:S02]  /*2f90*/  SHF.L.U32 R3, R3, 0x1f, RZ ;  /* 0x0000001f03037819 */ /* 0x000fe400000006ff */
[----:B------:R-:W-:-:S07]  /*2fa0*/  MOV R0, UR7 ;  /* 0x0000000700007c02 */ /* 0x000fce0008000f00 */
.L_x_56:
[----:B-1----:R1:W2:Y:S02]  /*2fb0*/  SYNCS.PHASECHK.TRANS64.TRYWAIT P0, [R0+URZ+0xc0], R3 ;  /* 0x0000c003000075a7 */ /* 0x0022a400080011ff */
[----:B--2---:R-:W-:Y:S05]  /*2fc0*/  @!P0 NANOSLEEP.SYNCS 0x989680 ;  /* 0x009896800000895d */ /* 0x004fea0003900000 */
[----:B------:R-:W2:Y:S02]  /*2fd0*/  @!P0 SYNCS.PHASECHK.TRANS64 P0, [R0+URZ+0xc0], R3 ;  /* 0x0000c003000085a7 */ /* 0x000ea400080010ff */
[----:B--2---:R-:W-:Y:S05]  /*2fe0*/  @P0 EXIT ;  /* 0x000000000000094d */ /* 0x004fea0003800000 */
[----:B------:R-:W-:Y:S05]  /*2ff0*/  BRA `(.L_x_56) ;  /* 0xfffffffc00ec7947 */ /* 0x000fea000383ffff */
.L_x_49:
[----:B------:R-:W-:Y:S05]  /*3000*/  BRA.U UP4, `(.L_x_57) ;  /* 0x0000000d04bc7547 */ /* 0x000fea000b800000 */
[----:B------:R-:W-:Y:S01]  /*3010*/  UMOV UR4, 0x40 ;  /* 0x0000004000047882 */ /* 0x000fe20000000000 */
[----:B------:R-:W-:Y:S01]  /*3020*/  NOP ;  /* 0x0000000000007918 */ /* 0x000fe20000000000 */
[----:B------:R-:W-:Y:S01]  /*3030*/  ULEA UR5, UR47, UR4, 0x18 ;  /* 0x000000042f057291 */ /* 0x000fe2000f8ec0ff */
[----:B------:R-:W-:Y:S02]  /*3040*/  UMOV UR6, 0x400 ;  /* 0x0000040000067882 */ /* 0x000fe40000000000 */
[----:B------:R-:W-:-:S06]  /*3050*/  ULEA UR6, UR47, UR6, 0x18 ;  /* 0x000000062f067291 */ /* 0x000fcc000f8ec0ff */
[----:B------:R-:W1:Y:S02]  /*3060*/  LDS.U8 R0, [UR5+0x1c] ;  /* 0x00001c05ff007984 */ /* 0x000e640008000000 */
[----:B-1----:R-:W-:-:S13]  /*3070*/  ISETP.NE.AND P0, PT, R0, RZ, PT ;  /* 0x000000ff0000720c */ /* 0x002fda0003f05270 */
[----:B------:R-:W-:Y:S05]  /*3080*/  @P0 BRA `(.L_x_58) ;  /* 0x0000000000580947 */ /* 0x000fea0003800000 */
[----:B------:R-:W-:-:S13]  /*3090*/  ELECT P0, URZ, PT ;  /* 0x0000000000ff782f */ /* 0x000fda0003800000 */
[----:B------:R-:W-:Y:S05]  /*30a0*/  @!P0 BRA `(.L_x_59) ;  /* 0x0000000000608947 */ /* 0x000fea0003800000 */
[----:B------:R-:W-:Y:S01]  /*30b0*/  UMOV UR4, 0x10 ;  /* 0x0000001000047882 */ /* 0x000fe20000000000 */
[----:B------:R-:W-:Y:S01]  /*30c0*/  HFMA2 R0, -RZ, RZ, 0, 5.9604644775390625e-08 ;  /* 0x00000001ff007431 */ /* 0x000fe200000001ff */
[----:B------:R-:W-:-:S03]  /*30d0*/  MOV R3, 0xffff ;  /* 0x0000ffff00037802 */ /* 0x000fc60000000f00 */
[----:B------:R-:W-:Y:S04]  /*30e0*/  DEPBAR.LE SB1, 0x36 ;  /* 0x00009d800000791a */ /* 0x000fe80000000000 */
[----:B------:R-:W1:Y:S02]  /*30f0*/  UTCATOMSWS.FIND_AND_SET.ALIGN UP0, UR4, UR4 ;  /* 0x00000004000475e3 */ /* 0x000e640008000800 */
[----:B-1----:R-:W-:Y:S01]  /*3100*/  MOV R4, UR4 ;  /* 0x0000000400047c02 */ /* 0x002fe20008000f00 */
[----:B------:R-:W-:Y:S06]  /*3110*/  BRA.U UP0, `(.L_x_60) ;  /* 0x0000000100187547 */ /* 0x000fec000b800000 */
.L_x_61:
[----:B------:R-:W-:Y:S05]  /*3120*/  NANOSLEEP 0x64 ;  /* 0x000000640000795d */ /* 0x000fea0003800000 */
[----:B------:R-:W-:-:S05]  /*3130*/  UMOV UR4, 0x10 ;  /* 0x0000001000047882 */ /* 0x000fca0000000000 */
[----:B------:R-:W-:Y:S04]  /*3140*/  DEPBAR.LE SB1, 0x36 ;  /* 0x00009d800000791a */ /* 0x000fe80000000000 */
[----:B------:R-:W1:Y:S02]  /*3150*/  UTCATOMSWS.FIND_AND_SET.ALIGN UP0, UR4, UR4 ;  /* 0x00000004000475e3 */ /* 0x000e640008000800 */
[----:B-1----:R-:W-:Y:S01]  /*3160*/  MOV R4, UR4 ;  /* 0x0000000400047c02 */ /* 0x002fe20008000f00 */
[----:B------:R-:W-:Y:S05]  /*3170*/  BRA.U !UP0, `(.L_x_61) ;  /* 0xfffffffd08e87547 */ /* 0x000fea000b83ffff */
.L_x_60:
[-C--:B------:R-:W-:Y:S02]  /*3180*/  SHF.L.U32 R3, R3, R4.reuse, RZ ;  /* 0x0000000403037219 */ /* 0x080fe400000006ff */
[----:B------:R-:W-:Y:S01]  /*3190*/  SHF.L.U32 R0, R0, R4, RZ ;  /* 0x0000000400007219 */ /* 0x000fe200000006ff */
[----:B------:R-:W-:Y:S02]  /*31a0*/  IMAD.SHL.U32 R4, R4, 0x20, RZ ;  /* 0x0000002004047824 */ /* 0x000fe400078e00ff */
[----:B------:R1:W-:Y:S04]  /*31b0*/  ATOMS.OR RZ, [UR5+0x14], R3 ;  /* 0x00001403ffff798c */ /* 0x0003e8000b000005 */
[----:B------:R1:W-:Y:S04]  /*31c0*/  ATOMS.OR RZ, [UR5+0x18], R0 ;  /* 0x00001800ffff798c */ /* 0x0003e8000b000005 */
[----:B------:R1:W-:Y:S01]  /*31d0*/  STS [UR6+0x160], R4 ;  /* 0x00016004ff007988 */ /* 0x0003e20008000806 */
[----:B------:R-:W-:Y:S05]  /*31e0*/  BRA `(.L_x_59) ;  /* 0x0000000000107947 */ /* 0x000fea0003800000 */
.L_x_58:
[----:B------:R-:W-:Y:S02]  /*31f0*/  MOV R0, 0xffffffff ;  /* 0xffffffff00007802 */ /* 0x000fe40000000f00 */
[----:B------:R-:W-:-:S03]  /*3200*/  MOV R4, 0x3230 ;  /* 0x0000323000047802 */ /* 0x000fc60000000f00 */
[----:B------:R1:W-:Y:S04]  /*3210*/  STS [UR6+0x160], R0 ;  /* 0x00016000ff007988 */ /* 0x0003e80008000806 */
[----:B-1---5:R-:W-:Y:S05]  /*3220*/  CALL.REL.NOINC `($__internal_1_$__cuda_sm10x_tcgen05_guardrail_trap_phase_invalid_during_alloc) ;  /* 0x0000006c00ec7944 */ /* 0x022fea0003c00000 */
.L_x_59:
[----:B------:R-:W-:Y:S05]  /*3230*/  WARPSYNC.ALL ;  /* 0x0000000000007948 */ /* 0x000fea0003800000 */
[----:B------:R-:W2:Y:S01]  /*3240*/  S2UR UR4, SR_CgaCtaId ;  /* 0x00000000000479c3 */ /* 0x000ea20000008800 */
[----:B------:R-:W-:Y:S01]  /*3250*/  UMOV UR26, 0x400 ;  /* 0x00000400001a7882 */ /* 0x000fe20000000000 */
[----:B------:R-:W-:-:S06]  /*3260*/  NOP ;  /* 0x0000000000007918 */ /* 0x000fcc0000000000 */
[----:B------:R-:W-:Y:S06]  /*3270*/  BAR.ARV 0x6, 0xa0 ;  /* 0x0182800000007b1d */ /* 0x000fec0000002000 */
[----:B------:R-:W3:Y:S01]  /*3280*/  LDCU UR5, c[0x0][0x38c] ;  /* 0x00007180ff0577ac */ /* 0x000ee20008000800 */
[----:B------:R-:W-:Y:S01]  /*3290*/  LOP3.LUT R2, R2, 0xffff, RZ, 0xc0, !PT ;  /* 0x0000ffff02027812 */ /* 0x000fe200078ec0ff */
[----:B------:R-:W-:Y:S01]  /*32a0*/  IMAD.MOV.U32 R11, RZ, RZ, 0x1 ;  /* 0x00000001ff0b7424 */ /* 0x000fe200078e00ff */
[----:B------:R-:W-:Y:S01]  /*32b0*/  CS2R R8, SRZ ;  /* 0x0000000000087805 */ /* 0x000fe2000001ff00 */
[----:B------:R-:W4:Y:S01]  /*32c0*/  LDCU UR7, c[0x0][0x38c] ;  /* 0x00007180ff0777ac */ /* 0x000f220008000800 */
[----:B------:R-:W-:Y:S01]  /*32d0*/  R2UR UR27, R2 ;  /* 0x00000000021b72ca */ /* 0x000fe200000e0000 */
[----:B------:R-:W-:Y:S01]  /*32e0*/  IMAD.MOV.U32 R10, RZ, RZ, RZ ;  /* 0x000000ffff0a7224 */ /* 0x000fe200078e00ff */
[----:B------:R-:W-:Y:S01]  /*32f0*/  UMOV UR31, URZ ;  /* 0x000000ff001f7c82 */ /* 0x000fe20008000000 */
[----:B------:R-:W-:Y:S01]  /*3300*/  UMOV UR22, URZ ;  /* 0x000000ff00167c82 */ /* 0x000fe20008000000 */
[----:B--2---:R-:W-:Y:S01]  /*3310*/  ULEA UR26, UR4, UR26, 0x18 ;  /* 0x0000001a041a7291 */ /* 0x004fe2000f8ec0ff */
[----:B------:R-:W-:Y:S01]  /*3320*/  UMOV UR38, 0x0 ;  /* 0x0000000000267882 */ /* 0x000fe20000000000 */
[----:B------:R-:W-:-:S02]  /*3330*/  UMOV UR39, 0x8200490 ;  /* 0x0820049000277882 */ /* 0x000fc40000000000 */
[----:B------:R-:W-:Y:S02]  /*3340*/  UIADD3 UR4, UPT, UPT, UR26, 0x8400, URZ ;  /* 0x000084001a047890 */ /* 0x000fe4000fffe0ff */
[----:B------:R-:W-:Y:S02]  /*3350*/  UIADD3 UR6, UPT, UPT, UR26, 0x20400, URZ ;  /* 0x000204001a067890 */ /* 0x000fe4000fffe0ff */
[----:B---3--:R-:W-:Y:S01]  /*3360*/  UIADD3 UR5, UPT, UPT, UR5, 0x3f, URZ ;  /* 0x0000003f05057890 */ /* 0x008fe2000fffe0ff */
[----:B-1----:R-:W1:Y:S01]  /*3370*/  LDS R0, [UR26+0x160] ;  /* 0x0001601aff007984 */ /* 0x002e620008000800 */
[----:B------:R-:W-:Y:S01]  /*3380*/  UMOV UR36, 0x0 ;  /* 0x0000000000247882 */ /* 0x000fe20000000000 */
[----:B------:R-:W-:Y:S01]  /*3390*/  UMOV UR37, 0x8200490 ;  /* 0x0820049000257882 */ /* 0x000fe20000000000 */
[----:B------:R-:W-:Y:S02]  /*33a0*/  USHF.R.S32.HI UR40, URZ, 0x1f, UR5 ;  /* 0x0000001fff287899 */ /* 0x000fe40008011405 */
[----:B----4-:R-:W-:-:S02]  /*33b0*/  UISETP.GE.AND UP4, UPT, UR7, 0x1, UPT ;  /* 0x000000010700788c */ /* 0x010fc4000bf86270 */
[----:B------:R-:W-:Y:S02]  /*33c0*/  ULEA.HI UR40, UR40, UR5, URZ, 0x6 ;  /* 0x0000000528287291 */ /* 0x000fe4000f8f30ff */
[----:B------:R-:W-:Y:S02]  /*33d0*/  USHF.R.U32.HI UR5, URZ, 0x4, UR4 ;  /* 0x00000004ff057899 */ /* 0x000fe40008011604 */
[----:B------:R-:W-:Y:S02]  /*33e0*/  USHF.R.S32.HI UR40, URZ, 0x6, UR40 ;  /* 0x00000006ff287899 */ /* 0x000fe40008011428 */
[----:B------:R-:W-:Y:S02]  /*33f0*/  USHF.R.U32.HI UR4, URZ, 0x4, UR6 ;  /* 0x00000004ff047899 */ /* 0x000fe40008011606 */
[----:B------:R-:W-:Y:S02]  /*3400*/  UISETP.LT.AND UP0, UPT, UR40, 0x1, UPT ;  /* 0x000000012800788c */ /* 0x000fe4000bf01270 */
[----:B------:R-:W-:-:S02]  /*3410*/  ULOP3.LUT UR5, UR5, 0x3fff, URZ, 0xc0, !UPT ;  /* 0x00003fff05057892 */ /* 0x000fc4000f8ec0ff */
[----:B------:R-:W-:Y:S02]  /*3420*/  ULOP3.LUT UR4, UR4, 0x3fff, URZ, 0xc0, !UPT ;  /* 0x00003fff04047892 */ /* 0x000fe4000f8ec0ff */
[----:B------:R-:W-:Y:S02]  /*3430*/  USEL UR41, UR40, 0x1, !UP0 ;  /* 0x0000000128297887 */ /* 0x000fe4000c000000 */
[----:B------:R-:W-:Y:S02]  /*3440*/  ULOP3.LUT UR28, UR5, 0x10000, URZ, 0xfc, !UPT ;  /* 0x00010000051c7892 */ /* 0x000fe4000f8efcff */
[----:B------:R-:W-:Y:S02]  /*3450*/  ULOP3.LUT UR29, UR4, 0x10000, URZ, 0xfc, !UPT ;  /* 0x00010000041d7892 */ /* 0x000fe4000f8efcff */
[----:B------:R-:W-:Y:S01]  /*3460*/  UIADD3 UR41, UPT, UPT, -UR41, URZ, URZ ;  /* 0x000000ff29297290 */ /* 0x000fe2000fffe1ff */
[----:B------:R-:W-:Y:S01]  /*3470*/  UMOV UR34, 0x0 ;  /* 0x0000000000227882 */ /* 0x000fe20000000000 */
[----:B------:R-:W-:Y:S01]  /*3480*/  UMOV UR35, 0x8200490 ;  /* 0x0820049000237882 */ /* 0x000fe20000000000 */
[----:B------:R-:W-:Y:S01]  /*3490*/  UMOV UR32, 0x0 ;  /* 0x0000000000207882 */ /* 0x000fe20000000000 */
[----:B------:R-:W-:Y:S01]  /*34a0*/  UMOV UR33, 0x8200490 ;  /* 0x0820049000217882 */ /* 0x000fe20000000000 */
[----:B-1----:R-:W-:-:S15]  /*34b0*/  R2UR UR42, R0 ;  /* 0x00000000002a72ca */ /* 0x002fde00000e0000 */
.L_x_68:
[----:B------:R-:W-:Y:S02]  /*34c0*/  LEA R0, R10, UR26, 0x3 ;  /* 0x0000001a0a007c11 */ /* 0x000fe4000f8e18ff */
[----:B------:R-:W-:Y:S02]  /*34d0*/  SHF.L.U32 R5, R9, 0x1f, RZ ;  /* 0x0000001f09057819 */ /* 0x000fe400000006ff */
[----:B------:R-:W-:Y:S01]  /*34e0*/  PLOP3.LUT P0, PT, PT, PT, UP4, 0x80, 0x8 ;  /* 0x000000000008781c */ /* 0x000fe20003f0f048 */
[----:B------:R-:W-:Y:S01]  /*34f0*/  VIADD R3, R0, 0xc0 ;  /* 0x000000c000037836 */ /* 0x000fe20000000000 */
[----:B-1----:R-:W1:Y:S02]  /*3500*/  SYNCS.PHASECHK.TRANS64.TRYWAIT P1, [R0+URZ+0xb0], R5 ;  /* 0x0000b005000075a7 */ /* 0x002e6400080211ff */
[----:B-1-3--:R-:W-:Y:S09]  /*3510*/  @!P1 BRA `(.L_x_62) ;  /* 0x0000006400309947 */ /* 0x00aff20003800000 */
.L_x_159:
[----:B------:R-:W-:Y:S01]  /*3520*/  LEA R4, R10, UR26, 0x4 ;  /* 0x0000001a0a047c11 */ /* 0x000fe2000f8e20ff */
[----:B------:R-:W-:Y:S01]  /*3530*/  @UP4 ULEA UR4, UR22, UR26, 0x3 ;  /* 0x0000001a16044291 */ /* 0x000fe2000f8e18ff */
[----:B------:R-:W-:Y:S01]  /*3540*/  PLOP3.LUT P2, PT, PT, PT, PT, 0x80, 0x8 ;  /* 0x000000000008781c */ /* 0x000fe20003f4f070 */
[----:B------:R-:W-:Y:S01]  /*3550*/  ULEA UR30, UR31, UR26, 0x3 ;  /* 0x0000001a1f1e7291 */ /* 0x000fe2000f8e18ff */
[----:B------:R-:W-:Y:S01]  /*3560*/  PRMT R3, RZ, 0x654, R3 ;  /* 0x00000654ff037816 */ /* 0x000fe20000000003 */
[----:B------:R-:W-:Y:S01]  /*3570*/  ULEA UR11, UR31, UR42, 0x7 ;  /* 0x0000002a1f0b7291 */ /* 0x000fe2000f8e38ff */
[----:B-1----:R-:W1:Y:S01]  /*3580*/  LDS.128 R4, [R4+0x140] ;  /* 0x0001400004047984 */ /* 0x002e620000000c00 */
[----:B------:R-:W-:Y:S02]  /*3590*/  @P0 SHF.L.U32 R2, R8, 0x1f, RZ ;  /* 0x0000001f08020819 */ /* 0x000fe400000006ff */
[----:B------:R-:W-:Y:S01]  /*35a0*/  SHF.L.U32 R0, R11, 0x1f, RZ ;  /* 0x0000001f0b007819 */ /* 0x000fe200000006ff */
[----:B------:R-:W-:Y:S01]  /*35b0*/  @!PT LDS RZ, [RZ] ;  /* 0x00000000fffff984 */ /* 0x000fe20000000800 */
[----:B------:R-:W-:Y:S01]  /*35c0*/  @!PT LDS RZ, [RZ] ;  /* 0x00000000fffff984 */ /* 0x000fe20000000800 */
[----:B------:R-:W-:Y:S01]  /*35d0*/  @!PT LDS RZ, [RZ] ;  /* 0x00000000fffff984 */ /* 0x000fe20000000800 */
[----:B------:R-:W-:Y:S01]  /*35e0*/  @!PT LDS RZ, [RZ] ;  /* 0x00000000fffff984 */ /* 0x000fe20000000800 */
[----:B------:R2:W-:Y:S06]  /*35f0*/  MEMBAR.ALL.CTA ;  /* 0x0000000000007992 */ /* 0x0005ec0000008000 */
[----:B--2---:R-:W2:Y:S02]  /*3600*/  FENCE.VIEW.ASYNC.S ;  /* 0x00000000000073c6 */ /* 0x004ea40000000000 */
[----:B--2---:R2:W-:Y:S01]  /*3610*/  SYNCS.ARRIVE.TRANS64.RED.A1T0 RZ, [R3+URZ], RZ ;  /* 0x000000ff03ff79a7 */ /* 0x0045e200081004ff */
[----:B------:R2:W3:Y:S01]  /*3620*/  @P0 SYNCS.PHASECHK.TRANS64.TRYWAIT P2, [UR4], R2 ;  /* 0x00000002ff0005a7 */ /* 0x0004e20008041104 */
[----:B-1----:R-:W-:Y:S01]  /*3630*/  LOP3.LUT P1, RZ, R6, 0x1, RZ, 0xc0, !PT ;  /* 0x0000000106ff7812 */ /* 0x002fe2000782c0ff */
[----:B------:R-:W1:Y:S02]  /*3640*/  SYNCS.PHASECHK.TRANS64.TRYWAIT P0, [UR30+0xf0], R0 ;  /* 0x0000f000ff0075a7 */ /* 0x000e64000800111e */
[----:B-123--:R-:W-:Y:S10]  /*3650*/  @!P0 BRA `(.L_x_63) ;  /* 0x0000006000f48947 */ /* 0x00eff40003800000 */
.L_x_161:
[----:B------:R-:W-:Y:S01]  /*3660*/  IADD3 R10, PT, PT, R10, 0x1, RZ ;  /* 0x000000010a0a7810 */ /* 0x000fe20007ffe0ff */
[----:B------:R-:W-:Y:S06]  /*3670*/  BRA.U !UP4, `(.L_x_64) ;  /* 0x000000010cc07547 */ /* 0x000fec000b800000 */
[----:B------:R-:W-:Y:S01]  /*3680*/  UPLOP3.LUT UP2, UPT, UPT, UPT, UPT, 0x40, 0x4 ;  /* 0x000000000004789c */ /* 0x000fe20003f4e870 */
[----:B------:R-:W-:Y:S01]  /*3690*/  UMOV UR24, UR41 ;  /* 0x0000002900187c82 */ /* 0x000fe20008000000 */
[----:B------:R-:W-:Y:S01]  /*36a0*/  UMOV UR23, UR40 ;  /* 0x0000002800177c82 */ /* 0x000fe20008000000 */
[----:B------:R-:W-:-:S08]  /*36b0*/  UMOV UR10, UR22 ;  /* 0x00000016000a7c82 */ /* 0x000fd00008000000 */
.L_x_67:
[----:B------:R-:W-:Y:S02]  /*36c0*/  UIADD3 UR24, UPT, UPT, UR24, 0x1, URZ ;  /* 0x0000000118187890 */ /* 0x000fe4000fffe0ff */
[----:B--2---:R-:W-:Y:S02]  /*36d0*/  ULEA UR5, UR10, UR26, 0x3 ;  /* 0x0000001a0a057291 */ /* 0x004fe4000f8e18ff */
[----:B------:R-:W-:Y:S01]  /*36e0*/  UISETP.NE.AND UP3, UPT, UR24, URZ, UPT ;  /* 0x000000ff1800728c */ /* 0x000fe2000bf65270 */
[----:B---3--:R-:W-:Y:S10]  /*36f0*/  @P2 BRA `(.L_x_65) ;  /* 0x00000000000c2947 */ /* 0x008ff40003800000 */
[----:B-1----:R-:W-:Y:S04]  /*3700*/  SHF.L.U32 R3, R8, 0x1f, RZ ;  /* 0x0000001f08037819 */ /* 0x002fe800000006ff */
[----:B------:R-:W1:Y:S02]  /*3710*/  SYNCS.PHASECHK.TRANS64.TRYWAIT P0, [UR5], R3 ;  /* 0x00000003ff0075a7 */ /* 0x000e640008001105 */
[----:B-1----:R-:W-:Y:S05]  /*3720*/  @!P0 BRA `(.L_x_66) ;  /* 0x0000006000d88947 */ /* 0x002fea0003800000 */
.L_x_65:
[----:B------:R-:W-:Y:S01]  /*3730*/  UISETP.NE.AND UP0, UPT, UR23, 0x1, UPT ;  /* 0x000000011700788c */ /* 0x000fe2000bf05270 */
[----:B------:R-:W-:Y:S01]  /*3740*/  PLOP3.LUT P2, PT, PT, PT, PT, 0x80, 0x8 ;  /* 0x000000000008781c */ /* 0x000fe20003f4f070 */
[----:B------:R-:W-:Y:S02]  /*3750*/  UIADD3 UR4, UPT, UPT, UR10, 0x1, URZ ;  /* 0x000000010a047890 */ /* 0x000fe4000fffe0ff */
[----:B------:R-:W-:Y:S02]  /*3760*/  UIADD3 UR25, UPT, UPT, UR5, 0x30, URZ ;  /* 0x0000003005197890 */ /* 0x000fe4000fffe0ff */
[----:B------:R-:W-:Y:S01]  /*3770*/  UISETP.NE.AND UP1, UPT, UR4, 0x6, UPT ;  /* 0x000000060400788c */ /* 0x000fe2000bf25270 */
[----:B------:R-:W-:Y:S01]  /*3780*/  PLOP3.LUT P0, PT, PT, PT, UP0, 0x80, 0x8 ;  /* 0x000000000008781c */ /* 0x000fe20003f0f008 */
[----:B------:R-:W-:Y:S02]  /*3790*/  UIADD3 UR23, UPT, UPT, UR23, -0x1, URZ ;  /* 0xffffffff17177890 */ /* 0x000fe4000fffe0ff */
[----:B------:R-:W-:Y:S02]  /*37a0*/  USEL UR6, URZ, 0x1, UP1 ;  /* 0x00000001ff067887 */ /* 0x000fe40008800000 */
[----:B------:R-:W-:Y:S01]  /*37b0*/  USEL UR22, UR4, URZ, UP1 ;  /* 0x000000ff04167287 */ /* 0x000fe20008800000 */
[----:B------:R-:W-:Y:S01]  /*37c0*/  UMOV UR7, 0x40004040 ;  /* 0x4000404000077882 */ /* 0x000fe20000000000 */
[----:B------:R-:W-:Y:S02]  /*37d0*/  UMOV UR5, 0x40004040 ;  /* 0x4000404000057882 */ /* 0x000fe40000000000 */
[----:B------:R-:W-:Y:S01]  /*37e0*/  @UP0 ULEA UR4, UR22, UR26, 0x3 ;  /* 0x0000001a16040291 */ /* 0x000fe2000f8e18ff */
[----:B------:R-:W-:Y:S01]  /*37f0*/  LOP3.LUT R8, R8, UR6, RZ, 0x3c, !PT ;  /* 0x0000000608087c12 */ /* 0x000fe2000f8e3cff */
[----:B------:R-:W-:Y:S01]  /*3800*/  ULEA UR6, UR10, UR29, 0xa ;  /* 0x0000001d0a067291 */ /* 0x000fe2000f8e50ff */
[----:B------:R-:W-:Y:S02]  /*3810*/  UMOV UR21, 0x40004040 ;  /* 0x4000404000157882 */ /* 0x000fe40000000000 */
[----:B-1----:R-:W-:Y:S01]  /*3820*/  @P0 SHF.L.U32 R0, R8, 0x1f, RZ ;  /* 0x0000001f08000819 */ /* 0x002fe200000006ff */
[----:B------:R-:W-:Y:S02]  /*3830*/  UIADD3 UR20, UPT, UPT, UR6, 0x2, URZ ;  /* 0x0000000206147890 */ /* 0x000fe4000fffe0ff */
[----:B------:R-:W-:Y:S01]  /*3840*/  UIADD3 UR16, UPT, UPT, UR6, 0x4, URZ ;  /* 0x0000000406107890 */ /* 0x000fe2000fffe0ff */
[----:B------:R2:W3:Y:S01]  /*3850*/  @P0 SYNCS.PHASECHK.TRANS64.TRYWAIT P2, [UR4], R0 ;  /* 0x00000000ff0005a7 */ /* 0x0004e20008041104 */
[----:B------:R-:W-:Y:S02]  /*3860*/  ULEA UR4, UR10, UR28, 0xa ;  /* 0x0000001c0a047291 */ /* 0x000fe4000f8e50ff */
[----:B------:R-:W-:Y:S02]  /*3870*/  UIADD3 UR12, UPT, UPT, UR6, 0x6, URZ ;  /* 0x00000006060c7890 */ /* 0x000fe4000fffe0ff */
[----:B------:R-:W-:Y:S02]  /*3880*/  UIADD3 UR18, UPT, UPT, UR4, 0x2, URZ ;  /* 0x0000000204127890 */ /* 0x000fe4000fffe0ff */
[----:B------:R-:W-:Y:S02]  /*3890*/  UIADD3 UR14, UPT, UPT, UR4, 0x4, URZ ;  /* 0x00000004040e7890 */ /* 0x000fe4000fffe0ff */
[----:B------:R-:W-:Y:S01]  /*38a0*/  UIADD3 UR8, UPT, UPT, UR4, 0x6, URZ ;  /* 0x0000000604087890 */ /* 0x000fe2000fffe0ff */
[----:B------:R2:W-:Y:S01]  /*38b0*/  UTCHMMA gdesc[UR4], gdesc[UR6], tmem[UR11], tmem[UR38], idesc[UR39], UP2 ;  /* 0x00ff2606040075ea */ /* 0x0005e2000900000b */
[----:B------:R-:W-:Y:S01]  /*38c0*/  UPLOP3.LUT UP2, UPT, UPT, UPT, UPT, 0x80, 0x8 ;  /* 0x000000000008789c */ /* 0x000fe20003f4f070 */
[----:B------:R-:W-:Y:S01]  /*38d0*/  UMOV UR19, 0x40004040 ;  /* 0x4000404000137882 */ /* 0x000fe20000000000 */
[----:B------:R-:W-:Y:S01]  /*38e0*/  UMOV UR17, 0x40004040 ;  /* 0x4000404000117882 */ /* 0x000fe20000000000 */
[----:B------:R2:W-:Y:S01]  /*38f0*/  UTCHMMA gdesc[UR18], gdesc[UR20], tmem[UR11], tmem[UR36], idesc[UR37], UPT ;  /* 0x00ff2414120075ea */ /* 0x0005e2000b80000b */
[----:B------:R-:W-:Y:S01]  /*3900*/  UMOV UR15, 0x40004040 ;  /* 0x40004040000f7882 */ /* 0x000fe20000000000 */
[----:B------:R-:W-:Y:S01]  /*3910*/  UMOV UR13, 0x40004040 ;  /* 0x40004040000d7882 */ /* 0x000fe20000000000 */
[----:B------:R-:W-:Y:S01]  /*3920*/  UMOV UR9, 0x40004040 ;  /* 0x4000404000097882 */ /* 0x000fe20000000000 */
[----:B------:R2:W-:Y:S01]  /*3930*/  UTCHMMA gdesc[UR14], gdesc[UR16], tmem[UR11], tmem[UR34], idesc[UR35], UPT ;  /* 0x00ff22100e0075ea */ /* 0x0005e2000b80000b */
[----:B------:R2:W-:Y:S01]  /*3940*/  UTCHMMA gdesc[UR8], gdesc[UR12], tmem[UR11], tmem[UR32], idesc[UR33], UPT ;  /* 0x00ff200c080075ea */ /* 0x0005e2000b80000b */
[----:B------:R2:W-:Y:S01]  /*3950*/  UTCBAR.MULTICAST [UR25], URZ, UR27 ;  /* 0x000000ff190073e9 */ /* 0x0005e2000800081b */
[----:B------:R-:W-:Y:S01]  /*3960*/  UMOV UR10, UR22 ;  /* 0x00000016000a7c82 */ /* 0x000fe20008000000 */
[----:B------:R-:W-:Y:S05]  /*3970*/  BRA.U UP3, `(.L_x_67) ;  /* 0xfffffffd03507547 */ /* 0x000fea000b83ffff */
.L_x_64:
[----:B--2---:R-:W-:Y:S01]  /*3980*/  UIADD3 UR4, UPT, UPT, UR31, 0x1, URZ ;  /* 0x000000011f047890 */ /* 0x004fe2000fffe0ff */
[C---:B------:R-:W-:Y:S01]  /*3990*/  ISETP.NE.AND P0, PT, R10.reuse, 0x2, PT ;  /* 0x000000020a00780c */ /* 0x040fe20003f05270 */
[----:B------:R-:W-:Y:S02]  /*39a0*/  UIADD3 UR5, UPT, UPT, UR30, 0xd0, URZ ;  /* 0x000000d01e057890 */ /* 0x000fe4000fffe0ff */
[----:B------:R-:W-:Y:S01]  /*39b0*/  UISETP.NE.AND UP0, UPT, UR4, 0x4, UPT ;  /* 0x000000040400788c */ /* 0x000fe2000bf05270 */
[----:B-1----:R-:W-:Y:S02]  /*39c0*/  SEL R0, RZ, 0x1, P0 ;  /* 0x00000001ff007807 */ /* 0x002fe40000000000 */
[----:B------:R-:W-:Y:S01]  /*39d0*/  SEL R10, R10, RZ, P0 ;  /* 0x000000ff0a0a7207 */ /* 0x000fe20000000000 */
[----:B------:R-:W-:Y:S01]  /*39e0*/  USEL UR6, URZ, 0x1, UP0 ;  /* 0x00000001ff067887 */ /* 0x000fe20008000000 */
[----:B------:R-:W-:Y:S01]  /*39f0*/  LOP3.LUT R9, R9, R0, RZ, 0x3c, !PT ;  /* 0x0000000009097212 */ /* 0x000fe200078e3cff */
[----:B------:R-:W-:Y:S01]  /*3a00*/  USEL UR31, UR4, URZ, UP0 ;  /* 0x000000ff041f7287 */ /* 0x000fe20008000000 */
[----:B------:R1:W-:Y:S03]  /*3a10*/  UTCBAR [UR5], URZ ;  /* 0x000000ff050073e9 */ /* 0x0003e600080000ff */
[----:B------:R-:W-:Y:S01]  /*3a20*/  LOP3.LUT R11, R11, UR6, RZ, 0x3c, !PT ;  /* 0x000000060b0b7c12 */ /* 0x000fe2000f8e3cff */
[----:B------:R-:W-:Y:S07]  /*3a30*/  @P1 BRA `(.L_x_68) ;  /* 0xfffffff800a01947 */ /* 0x000fee000383ffff */
[----:B------:R-:W2:Y:S01]  /*3a40*/  S2UR UR8, SR_CgaCtaId ;  /* 0x00000000000879c3 */ /* 0x000ea20000008800 */
[----:B------:R-:W-:Y:S01]  /*3a50*/  ELECT P0, URZ, PT ;  /* 0x0000000000ff782f */ /* 0x000fe20003800000 */
[----:B------:R-:W-:Y:S01]  /*3a60*/  IMAD.MOV.U32 R0, RZ, RZ, 0x1 ;  /* 0x00000001ff007424 */ /* 0x000fe200078e00ff */
[----:B------:R-:W-:Y:S01]  /*3a70*/  UIADD3 UR26, UPT, UPT, UR26, 0xf0, URZ ;  /* 0x000000f01a1a7890 */ /* 0x000fe2000fffe0ff */
[----:B------:R-:W-:Y:S01]  /*3a80*/  SHF.L.U32 R3, R11, 0x1f, RZ ;  /* 0x0000001f0b037819 */ /* 0x000fe200000006ff */
[----:B------:R-:W-:-:S03]  /*3a90*/  UMOV UR4, 0x40 ;  /* 0x0000004000047882 */ /* 0x000fc60000000000 */
[----:B------:R-:W-:Y:S01]  /*3aa0*/  UVIRTCOUNT.DEALLOC.SMPOOL 0x80 ;  /* 0x000000800000784c */ /* 0x000fe20000000000 */
[----:B--2---:R-:W-:Y:S02]  /*3ab0*/  ULEA UR8, UR8, UR4, 0x18 ;  /* 0x0000000408087291 */ /* 0x004fe4000f8ec0ff */
[----:B------:R-:W-:-:S07]  /*3ac0*/  ULEA UR4, UR31, UR26, 0x3 ;  /* 0x0000001a1f047291 */ /* 0x000fce000f8e18ff */
[----:B------:R2:W-:Y:S02]  /*3ad0*/  @P0 STS.U8 [UR8+0x1c], R0 ;  /* 0x00001c00ff000988 */ /* 0x0005e40008000008 */
[----:B------:R-:W4:Y:S02]  /*3ae0*/  SYNCS.PHASECHK.TRANS64.TRYWAIT P0, [UR4], R3 ;  /* 0x00000003ff0075a7 */ /* 0x000f240008001104 */
[----:B--2-4-:R-:W-:Y:S05]  /*3af0*/  @!P0 BRA `(.L_x_69) ;  /* 0x0000005c00fc8947 */ /* 0x014fea0003800000 */
.L_x_164:
[----:B------:R-:W-:-:S04]  /*3b00*/  UIADD3 UR4, UPT, UPT, UR31, 0x1, URZ ;  /* 0x000000011f047890 */ /* 0x000fc8000fffe0ff */
[----:B------:R-:W-:-:S04]  /*3b10*/  UISETP.NE.AND UP0, UPT, UR4, 0x4, UPT ;  /* 0x000000040400788c */ /* 0x000fc8000bf05270 */
[----:B------:R-:W-:Y:S02]  /*3b20*/  USEL UR6, URZ, 0x1, UP0 ;  /* 0x00000001ff067887 */ /* 0x000fe40008000000 */
[----:B------:R-:W-:-:S04]  /*3b30*/  USEL UR4, UR4, URZ, UP0 ;  /* 0x000000ff04047287 */ /* 0x000fc80008000000 */
[----:B-1----:R-:W-:Y:S01]  /*3b40*/  ULEA UR5, UR4, UR26, 0x3 ;  /* 0x0000001a04057291 */ /* 0x002fe2000f8e18ff */
[----:B------:R-:W-:-:S04]  /*3b50*/  LOP3.LUT R2, R11, UR6, RZ, 0x3c, !PT ;  /* 0x000000060b027c12 */ /* 0x000fc8000f8e3cff */
[----:B--2---:R-:W-:-:S04]  /*3b60*/  SHF.L.U32 R3, R2, 0x1f, RZ ;  /* 0x0000001f02037819 */ /* 0x004fc800000006ff */
[----:B------:R-:W1:Y:S02]  /*3b70*/  SYNCS.PHASECHK.TRANS64.TRYWAIT P0, [UR5], R3 ;  /* 0x00000003ff0075a7 */ /* 0x000e640008001105 */
[----:B-1----:R-:W-:Y:S05]  /*3b80*/  @!P0 BRA `(.L_x_70) ;  /* 0x0000005c00f08947 */ /* 0x002fea0003800000 */
.L_x_166:
        /* <DEDUP_REMOVED lines=9> */
.L_x_168:
[----:B------:R-:W-:-:S04]  /*3c20*/  UIADD3 UR4, UPT, UPT, UR4, 0x1, URZ ;  /* 0x0000000104047890 */ /* 0x000fc8000fffe0ff */
[----:B------:R-:W-:-:S04]  /*3c30*/  UISETP.NE.AND UP0, UPT, UR4, 0x4, UPT ;  /* 0x000000040400788c */ /* 0x000fc8000bf05270 */
[----:B------:R-:W-:Y:S02]  /*3c40*/  USEL UR5, URZ, 0x1, UP0 ;  /* 0x00000001ff057887 */ /* 0x000fe40008000000 */
[----:B------:R-:W-:-:S04]  /*3c50*/  USEL UR4, UR4, URZ, UP0 ;  /* 0x000000ff04047287 */ /* 0x000fc80008000000 */
[----:B------:R-:W-:Y:S01]  /*3c60*/  ULEA UR4, UR4, UR26, 0x3 ;  /* 0x0000001a04047291 */ /* 0x000fe2000f8e18ff */
[----:B-1----:R-:W-:-:S04]  /*3c70*/  LOP3.LUT R3, R2, UR5, RZ, 0x3c, !PT ;  /* 0x0000000502037c12 */ /* 0x002fc8000f8e3cff */
[----:B------:R-:W-:-:S04]  /*3c80*/  SHF.L.U32 R3, R3, 0x1f, RZ ;  /* 0x0000001f03037819 */ /* 0x000fc800000006ff */
[----:B------:R-:W1:Y:S02]  /*3c90*/  SYNCS.PHASECHK.TRANS64.TRYWAIT P0, [UR4], R3 ;  /* 0x00000003ff0075a7 */ /* 0x000e640008001104 */
[----:B-1----:R-:W-:Y:S05]  /*3ca0*/  @!P0 BRA `(.L_x_72) ;  /* 0x0000005c00d88947 */ /* 0x002fea0003800000 */
.L_x_170:
[----:B------:R-:W-:Y:S01]  /*3cb0*/  NOP ;  /* 0x0000000000007918 */ /* 0x000fe20000000000 */
[----:B-1----:R-:W1:Y:S01]  /*3cc0*/  LDS R0, [UR8+0x14] ;  /* 0x00001408ff007984 */ /* 0x002e620008000800 */
[----:B------:R-:W-:Y:S01]  /*3cd0*/  ULOP3.LUT UR4, UR42, 0xffff, URZ, 0xc0, !UPT ;  /* 0x0000ffff2a047892 */ /* 0x000fe2000f8ec0ff */
[----:B------:R-:W-:Y:S01]  /*3ce0*/  UMOV UR5, 0xffff ;  /* 0x0000ffff00057882 */ /* 0x000fe20000000000 */
[----:B------:R-:W-:Y:S02]  /*3cf0*/  UMOV UR6, 0x1 ;  /* 0x0000000100067882 */ /* 0x000fe40000000000 */
[----:B------:R-:W-:-:S04]  /*3d00*/  USHF.R.U32.HI UR4, URZ, 0x5, UR4 ;  /* 0x00000005ff047899 */ /* 0x000fc80008011604 */
[----:B------:R-:W-:Y:S02]  /*3d10*/  USHF.L.U32 UR5, UR5, UR4, URZ ;  /* 0x0000000405057299 */ /* 0x000fe400080006ff */
[----:B------:R-:W-:-:S04]  /*3d20*/  USHF.L.U32 UR4, UR6, UR4, URZ ;  /* 0x0000000406047299 */ /* 0x000fc800080006ff */
[----:B-1----:R-:W-:-:S04]  /*3d30*/  LOP3.LUT R0, R0, UR5, RZ, 0xc0, !PT ;  /* 0x0000000500007c12 */ /* 0x002fc8000f8ec0ff */
[----:B------:R-:W-:-:S13]  /*3d40*/  ISETP.NE.AND P0, PT, R0, UR5, PT ;  /* 0x0000000500007c0c */ /* 0x000fda000bf05270 */
[----:B------:R-:W-:Y:S05]  /*3d50*/  @P0 BRA `(.L_x_73) ;  /* 0x0000000000580947 */ /* 0x000fea0003800000 */
[----:B------:R-:W1:Y:S02]  /*3d60*/  LDS R0, [UR8+0x18] ;  /* 0x00001808ff007984 */ /* 0x000e640008000800 */
[----:B-1----:R-:W-:-:S04]  /*3d70*/  LOP3.LUT R0, R0, UR4, RZ, 0xc0, !PT ;  /* 0x0000000400007c12 */ /* 0x002fc8000f8ec0ff */
[----:B------:R-:W-:-:S13]  /*3d80*/  ISETP.NE.AND P0, PT, R0, UR4, PT ;  /* 0x0000000400007c0c */ /* 0x000fda000bf05270 */
[----:B------:R-:W-:Y:S05]  /*3d90*/  @P0 BRA `(.L_x_74) ;  /* 0x00000000003c0947 */ /* 0x000fea0003800000 */
[----:B------:R-:W1:Y:S01]  /*3da0*/  S2R R2, SR_LANEID ;  /* 0x0000000000027919 */ /* 0x000e620000000000 */
[----:B------:R-:W-:Y:S01]  /*3db0*/  ULOP3.LUT UR5, URZ, UR5, URZ, 0x33, !UPT ;  /* 0x00000005ff057292 */ /* 0x000fe2000f8e33ff */
[----:B------:R-:W-:Y:S01]  /*3dc0*/  LOP3.LUT R4, RZ, UR4, RZ, 0x33, !PT ;  /* 0x00000004ff047c12 */ /* 0x000fe2000f8e33ff */
[----:B------:R-:W-:Y:S02]  /*3dd0*/  VOTEU.ANY UR4, UPT, PT ;  /* 0x0000000000047886 */ /* 0x000fe400038e0100 */
[----:B------:R-:W-:Y:S01]  /*3de0*/  UFLO.U32 UR4, UR4 ;  /* 0x00000004000472bd */ /* 0x000fe200080e0000 */
[----:B------:R-:W2:Y:S01]  /*3df0*/  REDUX UR6, R4 ;  /* 0x00000000040673c4 */ /* 0x000ea20000000000 */
[----:B------:R-:W-:-:S06]  /*3e00*/  IMAD.U32 R0, RZ, RZ, UR5 ;  /* 0x00000005ff007e24 */ /* 0x000fcc000f8e00ff */
[----:B------:R4:W-:Y:S01]  /*3e10*/  UTCATOMSWS.AND URZ, UR5 ;  /* 0x0000000500ff79e3 */ /* 0x0009e20008000000 */
[----:B------:R-:W3:Y:S01]  /*3e20*/  REDUX UR7, R0 ;  /* 0x00000000000773c4 */ /* 0x000ee20000000000 */
[----:B-1----:R-:W-:Y:S01]  /*3e30*/  ISETP.EQ.U32.AND P0, PT, R2, UR4, PT ;  /* 0x0000000402007c0c */ /* 0x002fe2000bf02070 */
[----:B--2---:R-:W-:Y:S01]  /*3e40*/  IMAD.U32 R2, RZ, RZ, UR6 ;  /* 0x00000006ff027e24 */ /* 0x004fe2000f8e00ff */
[----:B---3--:R-:W-:-:S11]  /*3e50*/  MOV R3, UR7 ;  /* 0x0000000700037c02 */ /* 0x008fd60008000f00 */
[----:B------:R4:W-:Y:S04]  /*3e60*/  @P0 ATOMS.AND RZ, [UR8+0x14], R3 ;  /* 0x00001403ffff098c */ /* 0x0009e8000a800008 */
[----:B------:R4:W-:Y:S01]  /*3e70*/  @P0 ATOMS.AND RZ, [UR8+0x18], R2 ;  /* 0x00001802ffff098c */ /* 0x0009e2000a800008 */
[----:B------:R-:W-:Y:S05]  /*3e80*/  BRA `(.L_x_75) ;  /* 0x0000000000147947 */ /* 0x000fea0003800000 */
.L_x_74:
[----:B------:R-:W-:Y:S02]  /*3e90*/  MOV R2, 0x3eb0 ;  /* 0x00003eb000027802 */ /* 0x000fe40000000f00 */
[----:B---3-5:R-:W-:Y:S05]  /*3ea0*/  CALL.REL.NOINC `($__internal_0_$__cuda_sm10x_tcgen05_guardrail_trap_col_being_dealloced_not_returned_by_alloc) ;  /* 0x0000006000c07944 */ /* 0x028fea0003c00000 */
[----:B------:R-:W-:Y:S05]  /*3eb0*/  BRA `(.L_x_75) ;  /* 0x0000000000087947 */ /* 0x000fea0003800000 */
.L_x_73:
[----:B------:R-:W-:Y:S02]  /*3ec0*/  MOV R2, 0x3ee0 ;  /* 0x00003ee000027802 */ /* 0x000fe40000000f00 */
[----:B---3-5:R-:W-:Y:S05]  /*3ed0*/  CALL.REL.NOINC `($__internal_2_$__cuda_sm10x_tcgen05_guardrail_trap_unallocated_columns_being_dealloced) ;  /* 0x0000006000cc7944 */ /* 0x028fea0003c00000 */
.L_x_75:
[----:B------:R-:W-:Y:S01]  /*3ee0*/  NOP ;  /* 0x0000000000007918 */ /* 0x000fe20000000000 */
[----:B----4-:R-:W-:Y:S05]  /*3ef0*/  EXIT ;  /* 0x000000000000794d */ /* 0x010fea0003800000 */
.L_x_57:
[----:B------:R-:W-:-:S09]  /*3f00*/  UISETP.NE.OR UP0, UPT, UR17, 0x3, !UP3 ;  /* 0x000000031100788c */ /* 0x000fd2000df05670 */
[----:B------:R-:W-:Y:S05]  /*3f10*/  BRA.U UP0, `(.L_x_76) ;  /* 0x0000001100547547 */ /* 0x000fea000b800000 */
[----:B------:R-:W1:Y:S01]  /*3f20*/  LDCU UR31, c[0x0][0x370] ;  /* 0x00006e00ff1f77ac */ /* 0x000e620008000800 */
[----:B------:R-:W2:Y:S01]  /*3f30*/  LDC.64 R16, c[0x0][0x348] ;  /* 0x0000d200ff107b82 */ /* 0x000ea20000000a00 */
[----:B------:R-:W-:Y:S02]  /*3f40*/  HFMA2 R13, -RZ, RZ, 0, 0 ;  /* 0x00000000ff0d7431 */ /* 0x000fe400000001ff */
[----:B------:R-:W-:Y:S01]  /*3f50*/  IMAD.MOV.U32 R15, RZ, RZ, 0x1 ;  /* 0x00000001ff0f7424 */ /* 0x000fe200078e00ff */
[----:B------:R-:W1:Y:S01]  /*3f60*/  LDCU.128 UR48, c[0x0][0xb10] ;  /* 0x00016200ff3077ac */ /* 0x000e620008000c00 */
[----:B------:R-:W-:Y:S01]  /*3f70*/  IMAD.MOV.U32 R14, RZ, RZ, RZ ;  /* 0x000000ffff0e7224 */ /* 0x000fe200078e00ff */
[----:B------:R-:W-:Y:S01]  /*3f80*/  MOV R7, 0x2000 ;  /* 0x0000200000077802 */ /* 0x000fe20000000f00 */
[----:B------:R-:W3:Y:S01]  /*3f90*/  LDCU UR30, c[0x0][0x374] ;  /* 0x00006e80ff1e77ac */ /* 0x000ee20008000800 */
[----:B------:R-:W4:Y:S01]  /*3fa0*/  LDC.64 R2, c[0x0][0x888] ;  /* 0x00022200ff027b82 */ /* 0x000f220000000a00 */
[----:B------:R-:W3:Y:S01]  /*3fb0*/  LDCU UR15, c[0x0][0xb0c] ;  /* 0x00016180ff0f77ac */ /* 0x000ee20008000800 */
[----:B------:R-:W2:Y:S06]  /*3fc0*/  LDCU UR40, c[0x0][0xb20] ;  /* 0x00016400ff2877ac */ /* 0x000eac0008000800 */
[----:B------:R-:W4:Y:S01]  /*3fd0*/  LDC.64 R4, c[0x0][0x890] ;  /* 0x00022400ff047b82 */ /* 0x000f220000000a00 */
[----:B------:R-:W2:Y:S01]  /*3fe0*/  LDCU UR4, c[0x0][0xb30] ;  /* 0x00016600ff0477ac */ /* 0x000ea20008000800 */
[----:B------:R-:W-:Y:S01]  /*3ff0*/  UMOV UR21, 0x400 ;  /* 0x0000040000157882 */ /* 0x000fe20000000000 */
[----:B-1----:R-:W-:-:S02]  /*4000*/  UIMAD.WIDE.U32 UR6, UR31, UR48, URZ ;  /* 0x000000301f0672a5 */ /* 0x002fc4000f8e00ff */
[----:B---3--:R-:W-:Y:S02]  /*4010*/  UIMAD.WIDE.U32 UR8, UR30, UR51, URZ ;  /* 0x000000331e0872a5 */ /* 0x008fe4000f8e00ff */
[----:B------:R-:W-:Y:S02]  /*4020*/  ULEA UR21, UR47, UR21, 0x18 ;  /* 0x000000152f157291 */ /* 0x000fe4000f8ec0ff */
[----:B------:R-:W-:Y:S02]  /*4030*/  UPLOP3.LUT UP3, UPT, UPT, UPT, UPT, 0x40, 0x4 ;  /* 0x000000000004789c */ /* 0x000fe40003f6e870 */
[----:B------:R-:W-:Y:S01]  /*4040*/  UIADD3 UR37, UPT, UPT, UR21, 0x78, URZ ;  /* 0x0000007815257890 */ /* 0x000fe2000fffe0ff */
[----:B------:R-:W-:Y:S01]  /*4050*/  UMOV UR6, UR7 ;  /* 0x0000000700067c82 */ /* 0x000fe20008000000 */
[----:B------:R-:W-:Y:S01]  /*4060*/  UMOV UR38, UR9 ;  /* 0x0000000900267c82 */ /* 0x000fe20008000000 */
[----:B------:R-:W-:Y:S02]  /*4070*/  UISETP.GE.AND UP0, UPT, UR42, 0x1, UPT ;  /* 0x000000012a00788c */ /* 0x000fe4000bf06270 */
[----:B------:R-:W-:Y:S01]  /*4080*/  UISETP.NE.AND UP4, UPT, UR42, 0x1, UPT ;  /* 0x000000012a00788c */ /* 0x000fe2000bf85270 */
[----:B------:R-:W1:Y:S01]  /*4090*/  LDCU.64 UR22, c[0x0][0xb28] ;  /* 0x00016500ff1677ac */ /* 0x000e620008000a00 */
[----:B------:R-:W-:-:S02]  /*40a0*/  UISETP.NE.AND UP6, UPT, UR15, 0x1, UPT ;  /* 0x000000010f00788c */ /* 0x000fc4000bfc5270 */
[----:B------:R-:W-:Y:S02]  /*40b0*/  UISETP.NE.AND UP5, UPT, UR50, 0x1, UPT ;  /* 0x000000013200788c */ /* 0x000fe4000bfa5270 */
[----:B------:R-:W-:Y:S02]  /*40c0*/  UIADD3 UR33, UPT, UPT, UR21, 0x60, URZ ;  /* 0x0000006015217890 */ /* 0x000fe4000fffe0ff */
[----:B------:R-:W-:Y:S02]  /*40d0*/  UIADD3 UR25, UPT, UPT, UR21, 0x68, URZ ;  /* 0x0000006815197890 */ /* 0x000fe4000fffe0ff */
[----:B------:R-:W-:Y:S02]  /*40e0*/  UIADD3 UR17, UPT, UPT, UR21, 0x70, URZ ;  /* 0x0000007015117890 */ /* 0x000fe4000fffe0ff */
[----:B------:R-:W-:Y:S02]  /*40f0*/  UPRMT UR37, UR47, 0x654, UR37 ;  /* 0x000006542f257896 */ /* 0x000fe40008000025 */
[----:B------:R-:W-:-:S02]  /*4100*/  USHF.R.U32.HI UR39, URZ, UR49, UR6 ;  /* 0x00000031ff277299 */ /* 0x000fc40008011606 */
[----:B--2---:R-:W-:Y:S02]  /*4110*/  USHF.R.U32.HI UR38, URZ, UR40, UR38 ;  /* 0x00000028ff267299 */ /* 0x004fe40008011626 */
[----:B------:R-:W-:-:S11]  /*4120*/  UISETP.NE.AND UP2, UPT, UR4, 0x1, UPT ;  /* 0x000000010400788c */ /* 0x000fd6000bf45270 */
.L_x_87:
[C---:B------:R-:W-:Y:S02]  /*4130*/  LEA R12, R14.reuse, UR21, 0x3 ;  /* 0x000000150e0c7c11 */ /* 0x040fe4000f8e18ff */
[----:B------:R-:W-:Y:S02]  /*4140*/  SHF.L.U32 R9, R13, 0x1f, RZ ;  /* 0x0000001f0d097819 */ /* 0x000fe400000006ff */
[----:B------:R-:W-:Y:S02]  /*4150*/  LEA R10, R14, UR21, 0x4 ;  /* 0x000000150e0a7c11 */ /* 0x000fe4000f8e20ff */
[----:B--2---:R-:W2:Y:S02]  /*4160*/  SYNCS.PHASECHK.TRANS64.TRYWAIT P0, [R12+URZ+0xb0], R9 ;  /* 0x0000b0090c0075a7 */ /* 0x004ea400080011ff */
[----:B--2---:R-:W-:Y:S05]  /*4170*/  @!P0 BRA `(.L_x_77) ;  /* 0x0000005800bc8947 */ /* 0x004fea0003800000 */
.L_x_171:
[----:B--2---:R-:W2:Y:S01]  /*4180*/  LDS.128 R8, [R10+0x140] ;  /* 0x000140000a087984 */ /* 0x004ea20000000c00 */
[----:B------:R-:W-:Y:S01]  /*4190*/  UISETP.GE.AND UP0, UPT, UR42, 0x1, UPT ;  /* 0x000000012a00788c */ /* 0x000fe2000bf06270 */
[----:B------:R-:W-:Y:S01]  /*41a0*/  @!PT LDS RZ, [RZ] ;  /* 0x00000000fffff984 */ /* 0x000fe20000000800 */
[----:B------:R-:W-:Y:S01]  /*41b0*/  @!PT LDS RZ, [RZ] ;  /* 0x00000000fffff984 */ /* 0x000fe20000000800 */
[----:B------:R-:W-:Y:S01]  /*41c0*/  @!PT LDS RZ, [RZ] ;  /* 0x00000000fffff984 */ /* 0x000fe20000000800 */
[----:B------:R-:W-:Y:S01]  /*41d0*/  @!PT LDS RZ, [RZ] ;  /* 0x00000000fffff984 */ /* 0x000fe20000000800 */
[----:B------:R3:W-:Y:S06]  /*41e0*/  MEMBAR.ALL.CTA ;  /* 0x0000000000007992 */ /* 0x0007ec0000008000 */
[----:B---3--:R-:W3:Y:S01]  /*41f0*/  FENCE.VIEW.ASYNC.S ;  /* 0x00000000000073c6 */ /* 0x008ee20000000000 */
[----:B--2---:R-:W-:Y:S11]  /*4200*/  LOP3.LUT P0, RZ, R10, 0x1, RZ, 0xc0, !PT ;  /* 0x000000010aff7812 */ /* 0x004ff6000780c0ff */
[----:B------:R-:W-:Y:S02]  /*4210*/  @!UPT UIADD3 URZ, UPT, UPT, URZ, URZ, URZ ;  /* 0x000000fffffff290 */ /* 0x000fe4000fffe0ff */
[----:B---3--:R-:W-:Y:S01]  /*4220*/  VOTEU.ANY UP1, P0 ;  /* 0x0000000000ff7886 */ /* 0x008fe20000020100 */
[----:B------:R-:W-:Y:S11]  /*4230*/  PLOP3.LUT P0, PT, PT, PT, UP1, 0x80, 0x8 ;  /* 0x000000000008781c */ /* 0x000ff60003f0f018 */
[----:B------:R-:W-:Y:S02]  /*4240*/  @!UPT UIADD3 URZ, UPT, UPT, URZ, URZ, URZ ;  /* 0x000000fffffff290 */ /* 0x000fe4000fffe0ff */
[----:B------:R-:W-:Y:S02]  /*4250*/  @P0 SHF.R.U32.HI R0, RZ, 0x10, R9 ;  /* 0x00000010ff000819 */ /* 0x000fe40000011609 */
[----:B------:R-:W-:Y:S02]  /*4260*/  @P0 MOV R6, R8 ;  /* 0x0000000800060202 */ /* 0x000fe40000000f00 */
[----:B------:R-:W-:Y:S01]  /*4270*/  @P0 R2UR UR4, R0 ;  /* 0x00000000000402ca */ /* 0x000fe200000e0000 */
[----:B------:R-:W-:Y:S01]  /*4280*/  VIADD R0, R12, 0xc0 ;  /* 0x000000c00c007836 */ /* 0x000fe20000000000 */
[----:B------:R-:W-:Y:S02]  /*4290*/  @P0 LOP3.LUT R8, R9, 0xffff, RZ, 0xc0, !PT ;  /* 0x0000ffff09080812 */ /* 0x000fe400078ec0ff */
[----:B------:R-:W-:Y:S02]  /*42a0*/  @P0 R2UR UR6, R6 ;  /* 0x00000000060602ca */ /* 0x000fe400000e0000 */
[----:B------:R-:W-:Y:S02]  /*42b0*/  PRMT R0, RZ, 0x654, R0 ;  /* 0x00000654ff007816 */ /* 0x000fe40000000000 */
[----:B------:R-:W-:Y:S02]  /*42c0*/  @P0 R2UR UR5, R8 ;  /* 0x00000000080502ca */ /* 0x000fe400000e0000 */
[----:B------:R2:W-:Y:S03]  /*42d0*/  SYNCS.ARRIVE.TRANS64.RED.A1T0 RZ, [R0+URZ], RZ ;  /* 0x000000ff00ff79a7 */ /* 0x0005e600081004ff */
[----:B------:R-:W-:Y:S04]  /*42e0*/  @UP1 UMOV UR29, UR4 ;  /* 0x00000004001d1c82 */ /* 0x000fe80008000000 */
[----:B------:R-:W-:Y:S04]  /*42f0*/  @UP1 UMOV UR14, UR6 ;  /* 0x00000006000e1c82 */ /* 0x000fe80008000000 */
[----:B------:R-:W-:Y:S01]  /*4300*/  @UP1 UMOV UR13, UR5 ;  /* 0x00000005000d1c82 */ /* 0x000fe20008000000 */
[----:B------:R-:W-:Y:S05]  /*4310*/  BRA.U !UP0, `(.L_x_78) ;  /* 0x0000000108a47547 */ /* 0x000fea000b800000 */
[----:B------:R-:W-:Y:S02]  /*4320*/  UIMAD.WIDE.U32 UR18, UR13, UR51, URZ ;  /* 0x000000330d1272a5 */ /* 0x000fe4000f8e00ff */
[----:B------:R-:W-:Y:S02]  /*4330*/  UIMAD.WIDE.U32 UR26, UR14, UR48, URZ ;  /* 0x000000300e1a72a5 */ /* 0x000fe4000f8e00ff */
[----:B------:R-:W-:Y:S02]  /*4340*/  USEL UR4, UR30, UR38, !UP5 ;  /* 0x000000261e047287 */ /* 0x000fe4000e800000 */
[----:B------:R-:W-:Y:S02]  /*4350*/  USEL UR7, UR31, UR39, !UP6 ;  /* 0x000000271f077287 */ /* 0x000fe4000f000000 */
[----:B-1----:R-:W-:Y:S02]  /*4360*/  UIMAD.WIDE.U32 UR8, UR4, UR22, URZ ;  /* 0x00000016040872a5 */ /* 0x002fe4000f8e00ff */
[----:B------:R-:W-:Y:S01]  /*4370*/  UIMAD.WIDE.U32 UR10, UR7, UR22, URZ ;  /* 0x00000016070a72a5 */ /* 0x000fe2000f8e00ff */
[----:B------:R-:W-:Y:S02]  /*4380*/  UMOV UR5, UR19 ;  /* 0x0000001300057c82 */ /* 0x000fe40008000000 */
[----:B------:R-:W-:Y:S03]  /*4390*/  USHF.R.U32.HI UR6, URZ, UR40, UR5 ;  /* 0x00000028ff067299 */ /* 0x000fe60008011605 */
[----:B------:R-:W-:Y:S01]  /*43a0*/  UMOV UR5, UR27 ;  /* 0x0000001b00057c82 */ /* 0x000fe20008000000 */
[----:B------:R-:W-:Y:S02]  /*43b0*/  USEL UR6, UR13, UR6, !UP5 ;  /* 0x000000060d067287 */ /* 0x000fe4000e800000 */
[----:B------:R-:W-:Y:S03]  /*43c0*/  USHF.R.U32.HI UR12, URZ, UR49, UR5 ;  /* 0x00000031ff0c7299 */ /* 0x000fe60008011605 */
[----:B------:R-:W-:Y:S02]  /*43d0*/  UMOV UR5, UR9 ;  /* 0x0000000900057c82 */ /* 0x000fe40008000000 */
[----:B------:R-:W-:Y:S03]  /*43e0*/  @UP4 USHF.R.U32.HI UR4, URZ, UR23, UR5 ;  /* 0x00000017ff044299 */ /* 0x000fe60008011605 */
[----:B------:R-:W-:Y:S01]  /*43f0*/  UMOV UR5, UR11 ;  /* 0x0000000b00057c82 */ /* 0x000fe20008000000 */
[----:B------:R-:W-:Y:S02]  /*4400*/  UIMAD UR4, UR42, UR4, URZ ;  /* 0x000000042a0472a4 */ /* 0x000fe4000f8e02ff */
[----:B------:R-:W-:Y:S02]  /*4410*/  @UP4 USHF.R.U32.HI UR7, URZ, UR23, UR5 ;  /* 0x00000017ff074299 */ /* 0x000fe40008011605 */
[----:B------:R-:W-:Y:S02]  /*4420*/  UIMAD.WIDE.U32 UR10, UR6, UR22, URZ ;  /* 0x00000016060a72a5 */ /* 0x000fe4000f8e00ff */
[----:B------:R-:W-:Y:S02]  /*4430*/  USEL UR5, UR14, UR12, !UP6 ;  /* 0x0000000c0e057287 */ /* 0x000fe4000f000000 */
[----:B------:R-:W-:Y:S02]  /*4440*/  UIMAD UR8, UR42, UR7, URZ ;  /* 0x000000072a0872a4 */ /* 0x000fe4000f8e02ff */
[----:B------:R-:W-:Y:S03]  /*4450*/  UISETP.GE.AND UP0, UPT, UR6, UR4, UPT ;  /* 0x000000040600728c */ /* 0x000fe6000bf06270 */
[----:B------:R-:W-:Y:S01]  /*4460*/  UMOV UR4, UR11 ;  /* 0x0000000b00047c82 */ /* 0x000fe20008000000 */
[----:B------:R-:W-:Y:S02]  /*4470*/  UISETP.GE.OR UP0, UPT, UR5, UR8, UP0 ;  /* 0x000000080500728c */ /* 0x000fe40008706670 */
[----:B------:R-:W-:Y:S02]  /*4480*/  USHF.R.U32.HI UR4, URZ, UR23, UR4 ;  /* 0x00000017ff047299 */ /* 0x000fe40008011604 */
[----:B------:R-:W-:Y:S02]  /*4490*/  UIMAD.WIDE.U32 UR8, UR5, UR22, URZ ;  /* 0x00000016050872a5 */ /* 0x000fe4000f8e00ff */
[----:B------:R-:W-:Y:S04]  /*44a0*/  USEL UR10, UR6, UR4, !UP4 ;  /* 0x00000004060a7287 */ /* 0x000fe8000e000000 */
[----:B------:R-:W-:Y:S01]  /*44b0*/  UIADD3 UR11, UPT, UPT, -UR10, URZ, URZ ;  /* 0x000000ff0a0b7290 */ /* 0x000fe2000fffe1ff */
[----:B------:R-:W-:Y:S02]  /*44c0*/  @!UP0 UMOV UR4, UR9 ;  /* 0x0000000900048c82 */ /* 0x000fe40008000000 */
[----:B------:R-:W-:Y:S02]  /*44d0*/  @!UP0 USHF.R.U32.HI UR4, URZ, UR23, UR4 ;  /* 0x00000017ff048299 */ /* 0x000fe40008011604 */
[----:B------:R-:W-:Y:S02]  /*44e0*/  UIMAD UR8, UR42, UR11, UR6 ;  /* 0x0000000b2a0872a4 */ /* 0x000fe4000f8e0206 */
[----:B------:R-:W-:Y:S04]  /*44f0*/  @!UP0 USEL UR4, UR5, UR4, !UP4 ;  /* 0x0000000405048287 */ /* 0x000fe8000e000000 */
[----:B------:R-:W-:Y:S02]  /*4500*/  @!UP0 UIMAD UR8, UR7, UR8, UR4 ;  /* 0x00000008070882a4 */ /* 0x000fe4000f8e0204 */
[----:B------:R-:W-:Y:S02]  /*4510*/  @!UP0 UIADD3 UR9, UPT, UPT, UR10, -UR4, URZ ;  /* 0x800000040a098290 */ /* 0x000fe4000fffe0ff */
[----:B------:R-:W-:Y:S02]  /*4520*/  UIADD3 UR4, UPT, UPT, -UR5, URZ, URZ ;  /* 0x000000ff05047290 */ /* 0x000fe4000fffe1ff */
[----:B------:R-:W-:Y:S02]  /*4530*/  UIADD3 UR7, UPT, UPT, -UR6, URZ, URZ ;  /* 0x000000ff06077290 */ /* 0x000fe4000fffe1ff */
[----:B------:R-:W-:Y:S02]  /*4540*/  @!UP0 UIMAD UR6, UR9, UR42, UR5 ;  /* 0x0000002a090682a4 */ /* 0x000fe4000f8e0205 */
[----:B------:R-:W-:Y:S02]  /*4550*/  UIMAD UR14, UR15, UR4, UR14 ;  /* 0x000000040f0e72a4 */ /* 0x000fe4000f8e020e */
[----:B------:R-:W-:Y:S01]  /*4560*/  UIMAD UR13, UR50, UR7, UR13 ;  /* 0x00000007320d72a4 */ /* 0x000fe2000f8e020d */
[----:B------:R-:W-:Y:S02]  /*4570*/  @!UP0 UMOV UR5, UR8 ;  /* 0x0000000800058c82 */ /* 0x000fe40008000000 */
[----:B------:R-:W-:Y:S02]  /*4580*/  UIMAD UR14, UR5, UR15, UR14 ;  /* 0x0000000f050e72a4 */ /* 0x000fe4000f8e020e */
[----:B------:R-:W-:Y:S11]  /*4590*/  UIMAD UR13, UR6, UR50, UR13 ;  /* 0x00000032060d72a4 */ /* 0x000ff6000f8e020d */
[----:B------:R-:W-:Y:S01]  /*45a0*/  @!UPT UIADD3 URZ, UPT, UPT, URZ, URZ, URZ ;  /* 0x000000fffffff290 */ /* 0x000fe2000fffe0ff */
.L_x_78:
[----:B------:R-:W3:Y:S01]  /*45b0*/  @!UP2 LDCU.128 UR8, c[0x0][0xb10] ;  /* 0x00016200ff08a7ac */ /* 0x000ee20008000c00 */
[C---:B----4-:R-:W-:Y:S02]  /*45c0*/  ISETP.NE.U32.AND P1, PT, R4.reuse, RZ, PT ;  /* 0x000000ff0400720c */ /* 0x050fe40003f25070 */
[----:B------:R-:W-:Y:S02]  /*45d0*/  ISETP.NE.U32.AND P0, PT, R4, RZ, PT ;  /* 0x000000ff0400720c */ /* 0x000fe40003f05070 */
[C---:B------:R-:W-:Y:S02]  /*45e0*/  ISETP.NE.AND.EX P1, PT, R5.reuse, RZ, PT, P1 ;  /* 0x000000ff0500720c */ /* 0x040fe40003f25310 */
[----:B------:R-:W-:Y:S01]  /*45f0*/  ISETP.NE.AND.EX P0, PT, R5, RZ, PT, P0 ;  /* 0x000000ff0500720c */ /* 0x000fe20003f05300 */
[----:B------:R-:W4:Y:S01]  /*4600*/  @!UP2 LDCU UR5, c[0x0][0xb0c] ;  /* 0x00016180ff05a7ac */ /* 0x000f220008000800 */
[----:B------:R-:W-:Y:S01]  /*4610*/  SHF.L.U32 R9, R15, 0x1f, RZ ;  /* 0x0000001f0f097819 */ /* 0x000fe200000006ff */
[----:B------:R-:W-:Y:S02]  /*4620*/  USHF.L.U32 UR35, UR16, 0x7, URZ ;  /* 0x0000000710237899 */ /* 0x000fe400080006ff */
[----:B------:R-:W-:Y:S02]  /*4630*/  USHF.L.U32 UR34, UR20, 0x7, URZ ;  /* 0x0000000714227899 */ /* 0x000fe400080006ff */
[----:B---3--:R-:W-:Y:S07]  /*4640*/  UIMAD.WIDE.U32 UR6, UR14, UR8, URZ ;  /* 0x000000080e0672a5 */ /* 0x008fee000f8e00ff */
[----:B------:R-:W-:Y:S01]  /*4650*/  @!UP2 UMOV UR4, UR7 ;  /* 0x000000070004ac82 */ /* 0x000fe20008000000 */
[----:B----4-:R-:W-:Y:S02]  /*4660*/  @!UP2 UISETP.NE.AND UP0, UPT, UR5, 0x1, UPT ;  /* 0x000000010500a88c */ /* 0x010fe4000bf05270 */
[----:B------:R-:W-:Y:S02]  /*4670*/  @!UP2 USHF.R.U32.HI UR4, URZ, UR9, UR4 ;  /* 0x00000009ff04a299 */ /* 0x000fe40008011604 */
[----:B------:R-:W-:Y:S02]  /*4680*/  UIMAD.WIDE.U32 UR6, UR13, UR11, URZ ;  /* 0x0000000b0d0672a5 */ /* 0x000fe4000f8e00ff */
[----:B------:R-:W-:Y:S02]  /*4690*/  @!UP2 USEL UR8, UR14, UR4, !UP0 ;  /* 0x000000040e08a287 */ /* 0x000fe4000c000000 */
[----:B------:R-:W-:Y:S03]  /*46a0*/  @!UP2 UISETP.NE.AND UP0, UPT, UR10, 0x1, UPT ;  /* 0x000000010a00a88c */ /* 0x000fe6000bf05270 */
[----:B------:R-:W-:Y:S02]  /*46b0*/  @!UP2 UMOV UR6, UR7 ;  /* 0x000000070006ac82 */ /* 0x000fe40008000000 */
[----:B------:R-:W3:Y:S02]  /*46c0*/  @!UP2 LDCU UR4, c[0x0][0xb20] ;  /* 0x00016400ff04a7ac */ /* 0x000ee40008000800 */
[----:B---3--:R-:W-:Y:S04]  /*46d0*/  @!UP2 USHF.R.U32.HI UR6, URZ, UR4, UR6 ;  /* 0x00000004ff06a299 */ /* 0x008fe80008011606 */
[----:B------:R-:W-:Y:S04]  /*46e0*/  @!UP2 USEL UR6, UR13, UR6, !UP0 ;  /* 0x000000060d06a287 */ /* 0x000fe8000c000000 */
[----:B------:R-:W-:Y:S02]  /*46f0*/  @!UP2 UIADD3 UR4, UPT, UPT, -UR8, UR6, URZ ;  /* 0x000000060804a290 */ /* 0x000fe4000fffe1ff */
[----:B------:R-:W-:Y:S02]  /*4700*/  @!UP2 UIADD3 UR6, UPT, UPT, UR8, -UR6, URZ ;  /* 0x800000060806a290 */ /* 0x000fe4000fffe0ff */
[----:B------:R-:W-:Y:S02]  /*4710*/  @!UP2 UIMAD UR14, UR4, UR5, UR14 ;  /* 0x00000005040ea2a4 */ /* 0x000fe4000f8e020e */
[----:B------:R-:W-:Y:S01]  /*4720*/  @!UP2 UIMAD UR13, UR6, UR10, UR13 ;  /* 0x0000000a060da2a4 */ /* 0x000fe2000f8e020d */
[----:B------:R-:W-:Y:S11]  /*4730*/  BRA.U UP3, `(.L_x_79) ;  /* 0x0000000103107547 */ /* 0x000ff6000b800000 */
[----:B--2---:R-:W-:Y:S04]  /*4740*/  MOV R0, UR43 ;  /* 0x0000002b00007c02 */ /* 0x004fe80008000f00 */
[----:B------:R-:W-:Y:S04]  /*4750*/  SHF.L.U32 R11, R0, 0x1f, RZ ;  /* 0x0000001f000b7819 */ /* 0x000fe800000006ff */
[----:B------:R-:W2:Y:S02]  /*4760*/  SYNCS.PHASECHK.TRANS64.TRYWAIT P2, [UR21+0xa8], R11 ;  /* 0x0000a80bff0075a7 */ /* 0x000ea40008041115 */
[----:B--2---:R-:W-:Y:S05]  /*4770*/  @!P2 BRA `(.L_x_80) ;  /* 0x000000540050a947 */ /* 0x004fea0003800000 */
.L_x_79:
[----:B------:R-:W-:Y:S05]  /*4780*/  @!P1 BRA `(.L_x_81) ;  /* 0x0000000000309947 */ /* 0x000fea0003800000 */
[----:B------:R-:W-:Y:S01]  /*4790*/  ISETP.NE.U32.AND P1, PT, R2, RZ, PT ;  /* 0x000000ff0200720c */ /* 0x000fe20003f25070 */
[----:B------:R-:W3:Y:S01]  /*47a0*/  LDCU.64 UR4, c[0x0][0x358] ;  /* 0x00006b00ff0477ac */ /* 0x000ee20008000a00 */
[----:B------:R-:W-:Y:S02]  /*47b0*/  IMAD.MOV.U32 R80, RZ, RZ, 0x1 ;  /* 0x00000001ff507424 */ /* 0x000fe400078e00ff */
[----:B------:R-:W-:Y:S11]  /*47c0*/  ISETP.NE.AND.EX P1, PT, R3, RZ, PT, P1 ;  /* 0x000000ff0300720c */ /* 0x000ff60003f25310 */
[----:B------:R-:W-:Y:S02]  /*47d0*/  @!UPT UIADD3 URZ, UPT, UPT, URZ, URZ, URZ ;  /* 0x000000fffffff290 */ /* 0x000fe4000fffe0ff */
[----:B--2---:R-:W2:Y:S01]  /*47e0*/  @P1 LDC.64 R10, c[0x0][0x888] ;  /* 0x00022200ff0a1b82 */ /* 0x004ea20000000a00 */
[----:B------:R-:W-:Y:S04]  /*47f0*/  @P1 IMAD R0, R4, UR36, RZ ;  /* 0x0000002404001c24 */ /* 0x000fe8000f8e02ff */
[----:B--2---:R-:W-:Y:S04]  /*4800*/  @P1 IMAD.WIDE R10, R0, 0x4, R10 ;  /* 0x00000004000a1825 */ /* 0x004fe800078e020a */
[----:B------:R-:W-:Y:S01]  /*4810*/  HFMA2 R0, -RZ, RZ, 0, 5.9604644775390625e-08 ;  /* 0x00000001ff007431 */ /* 0x000fe200000001ff */
[----:B---3-5:R3:W5:Y:S04]  /*4820*/  @P1 LDG.E R41, desc[UR4][R10.64] ;  /* 0x000000040a291981 */ /* 0x028768000c1e1900 */
[----:B------:R-:W-:Y:S01]  /*4830*/  @!P1 PRMT R80, R0, 0x7610, R80 ;  /* 0x0000761000509816 */ /* 0x000fe20000000050 */
[----:B---3--:R-:W4:Y:S06]  /*4840*/  @!P1 LDC R41, c[0x0][0x880] ;  /* 0x00022000ff299b82 */ /* 0x008f2c0000000800 */
.L_x_81:
[----:B----45:R-:W-:Y:S01]  /*4850*/  @!P0 FSETP.EQ.AND P1, PT, R41, RZ, PT ;  /* 0x000000ff2900820b */ /* 0x030fe20003f22000 */
[----:B------:R-:W-:Y:S01]  /*4860*/  @!UPT UIADD3 URZ, UPT, UPT, URZ, URZ, URZ ;  /* 0x000000fffffff290 */ /* 0x000fe2000fffe0ff */
[----:B------:R-:W-:Y:S11]  /*4870*/  @!P0 BRA `(.L_x_82) ;  /* 0x0000000000188947 */ /* 0x000ff60003800000 */
[----:B------:R-:W-:Y:S02]  /*4880*/  LOP3.LUT P0, RZ, R80, 0xff, RZ, 0xc0, !PT ;  /* 0x000000ff50ff7812 */ /* 0x000fe4000780c0ff */
[----:B------:R-:W-:Y:S04]  /*4890*/  ISETP.NE.U32.AND P1, PT, R2, RZ, PT ;  /* 0x000000ff0200720c */ /* 0x000fe80003f25070 */
[----:B------:R-:W-:Y:S04]  /*48a0*/  ISETP.NE.AND.EX P1, PT, R3, RZ, PT, P1 ;  /* 0x000000ff0300720c */ /* 0x000fe80003f25310 */
[----:B------:R-:W-:Y:S03]  /*48b0*/  PLOP3.LUT P1, PT, P1, PT, PT, 0x8, 0x80 ;  /* 0x000000000080781c */ /* 0x000fe60000f2e170 */
[----:B------:R-:W-:Y:S11]  /*48c0*/  @P0 FSETP.EQ.AND P1, PT, R41, RZ, PT ;  /* 0x000000ff2900020b */ /* 0x000ff60003f22000 */
[----:B------:R-:W-:Y:S02]  /*48d0*/  @!UPT UIADD3 URZ, UPT, UPT, URZ, URZ, URZ ;  /* 0x000000fffffff290 */ /* 0x000fe4000fffe0ff */
.L_x_82:
[----:B------:R-:W3:Y:S01]  /*48e0*/  SYNCS.PHASECHK.TRANS64.TRYWAIT P2, [UR21+0x80], R9 ;  /* 0x00008009ff0075a7 */ /* 0x000ee20008041115 */
[----:B------:R-:W-:Y:S04]  /*48f0*/  ELECT P0, URZ, PT ;  /* 0x0000000000ff782f */ /* 0x000fe80003800000 */
[----:B------:R-:W-:Y:S11]  /*4900*/  PLOP3.LUT P1, PT, P1, P0, PT, 0xf2, 0x2f ;  /* 0x00000000002f781c */ /* 0x000ff60000f21e72 */
[----:B------:R-:W-:Y:S02]  /*4910*/  @!UPT UIADD3 URZ, UPT, UPT, URZ, URZ, URZ ;  /* 0x000000fffffff290 */ /* 0x000fe4000fffe0ff */
[----:B------:R-:W-:Y:S05]  /*4920*/  @!P1 IADD3 R8, P0, PT, R16, 0x580, RZ ;  /* 0x0000058010089810 */ /* 0x000fea0007f1e0ff */
[----:B------:R-:W-:Y:S01]  /*4930*/  @!P1 IMAD.X R6, RZ, RZ, R17, P0 ;  /* 0x000000ffff069224 */ /* 0x000fe200000e0611 */
[----:B---3--:R-:W-:Y:S07]  /*4940*/  @!P2 BRA `(.L_x_83) ;  /* 0x0000005000f4a947 */ /* 0x008fee0003800000 */
.L_x_174:
[----:B------:R-:W-:Y:S01]  /*4950*/  @!P1 R2UR UR5, R8 ;  /* 0x00000000080592ca */ /* 0x000fe200000e0000 */
[----:B------:R-:W-:Y:S01]  /*4960*/  VOTEU.ALL UP0, P1 ;  /* 0x0000000000ff7886 */ /* 0x000fe20000800000 */
[----:B------:R-:W-:Y:S01]  /*4970*/  @!P1 R2UR UR4, R6 ;  /* 0x00000000060492ca */ /* 0x000fe200000e0000 */
[----:B--2---:R-:W-:Y:S01]  /*4980*/  @!P1 IMAD.MOV.U32 R0, RZ, RZ, 0x2000 ;  /* 0x00002000ff009424 */ /* 0x004fe200078e00ff */
[----:B------:R-:W-:Y:S01]  /*4990*/  UMOV UR8, 0x0 ;  /* 0x0000000000087882 */ /* 0x000fe20000000000 */
[----:B------:R-:W-:Y:S01]  /*49a0*/  UMOV UR9, 0x10000000 ;  /* 0x1000000000097882 */ /* 0x000fe20000000000 */
[----:B------:R-:W-:Y:S01]  /*49b0*/  @!UP0 UIADD3 UR32, UPT, UPT, UR21, 0x200, URZ ;  /* 0x0000020015208890 */ /* 0x000fe2000fffe0ff */
[----:B------:R-:W-:Y:S01]  /*49c0*/  @!P1 IADD3 R8, P0, PT, R16, 0x580, RZ ;  /* 0x0000058010089810 */ /* 0x000fe20007f1e0ff */
[----:B------:R-:W-:Y:S01]  /*49d0*/  VOTEU.ALL UP0, P1 ;  /* 0x0000000000ff7886 */ /* 0x000fe20000800000 */
[----:B------:R-:W-:Y:S03]  /*49e0*/  UPRMT UR6, UR47, 0x654, UR33 ;  /* 0x000006542f067896 */ /* 0x000fe60008000021 */
[----:B------:R-:W-:Y:S02]  /*49f0*/  @!P1 IMAD.X R6, RZ, RZ, R17, P0 ;  /* 0x000000ffff069224 */ /* 0x000fe400000e0611 */
[----:B------:R-:W-:Y:S02]  /*4a00*/  IMAD.U32 R10, RZ, RZ, UR5 ;  /* 0x00000005ff0a7e24 */ /* 0x000fe4000f8e00ff */
[----:B------:R-:W-:Y:S03]  /*4a10*/  IMAD.U32 R11, RZ, RZ, UR4 ;  /* 0x00000004ff0b7e24 */ /* 0x000fe6000f8e00ff */
[----:B------:R-:W-:Y:S02]  /*4a20*/  @!P1 R2UR UR4, R10 ;  /* 0x000000000a0492ca */ /* 0x000fe400000e0000 */
[----:B------:R-:W-:Y:S11]  /*4a30*/  @!P1 R2UR UR5, R11 ;  /* 0x000000000b0592ca */ /* 0x000ff600000e0000 */
[----:B------:R-:W-:Y:S02]  /*4a40*/  @!UPT UIADD3 URZ, UPT, UPT, URZ, URZ, URZ ;  /* 0x000000fffffff290 */ /* 0x000fe4000fffe0ff */
[----:B------:R2:W-:Y:S01]  /*4a50*/  @!UP0 UTMALDG.3D [UR32], [UR4], desc[UR8] ;  /* 0x00000820040085b4 */ /* 0x0005e20008011000 */
[----:B------:R2:W-:Y:S01]  /*4a60*/  @!P1 SYNCS.ARRIVE.TRANS64.RED.A0TR RZ, [UR21+0x60], R0 ;  /* 0x00006000ffff99a7 */ /* 0x0005e20008300415 */
[----:B------:R-:W-:Y:S01]  /*4a70*/  SYNCS.ARRIVE.TRANS64.RED.A1T0 RZ, [UR6], RZ ;  /* 0x000000ffffff79a7 */ /* 0x000fe20008100406 */
[----:B------:R-:W3:Y:S02]  /*4a80*/  SYNCS.PHASECHK.TRANS64.TRYWAIT P2, [UR21+0x88], R9 ;  /* 0x00008809ff0075a7 */ /* 0x000ee40008041115 */
[----:B--23--:R-:W-:Y:S05]  /*4a90*/  @!P2 BRA `(.L_x_84) ;  /* 0x0000005000b8a947 */ /* 0x00cfea0003800000 */
.L_x_176:
        /* <DEDUP_REMOVED lines=8> */
[----:B------:R-:W-:Y:S01]  /*4b20*/  @!UP0 UIADD3 UR24, UPT, UPT, UR21, 0x2200, URZ ;  /* 0x0000220015188890 */ /* 0x000fe2000fffe0ff */
[----:B------:R-:W-:Y:S01]  /*4b30*/  VOTEU.ALL UP0, P1 ;  /* 0x0000000000ff7886 */ /* 0x000fe20000800000 */
[----:B------:R-:W-:Y:S01]  /*4b40*/  UMOV UR27, UR35 ;  /* 0x00000023001b7c82 */ /* 0x000fe20008000000 */
[----:B------:R-:W-:Y:S02]  /*4b50*/  UMOV UR28, UR36 ;  /* 0x00000024001c7c82 */ /* 0x000fe40008000000 */
[----:B------:R-:W-:Y:S01]  /*4b60*/  IMAD.U32 R10, RZ, RZ, UR5 ;  /* 0x00000005ff0a7e24 */ /* 0x000fe2000f8e00ff */
[----:B------:R-:W-:Y:S01]  /*4b70*/  UPRMT UR6, UR47, 0x654, UR25 ;  /* 0x000006542f067896 */ /* 0x000fe20008000019 */
[----:B------:R-:W-:Y:S02]  /*4b80*/  IMAD.U32 R11, RZ, RZ, UR4 ;  /* 0x00000004ff0b7e24 */ /* 0x000fe4000f8e00ff */
[----:B------:R-:W-:Y:S01]  /*4b90*/  @!P1 IMAD.X R6, RZ, RZ, R17, P0 ;  /* 0x000000ffff069224 */ /* 0x000fe200000e0611 */
        /* <DEDUP_REMOVED lines=8> */
.L_x_178:
[----:B------:R-:W-:Y:S01]  /*4c20*/  @!P1 R2UR UR5, R8 ;  /* 0x00000000080592ca */ /* 0x000fe200000e0000 */
[----:B------:R-:W-:Y:S01]  /*4c30*/  VOTEU.ALL UP0, P1 ;  /* 0x0000000000ff7886 */ /* 0x000fe20000800000 */
[----:B------:R-:W-:Y:S01]  /*4c40*/  @!P1 R2UR UR4, R6 ;  /* 0x00000000060492ca */ /* 0x000fe200000e0000 */
[----:B--2---:R-:W-:Y:S01]  /*4c50*/  @!P1 IMAD.MOV.U32 R0, RZ, RZ, 0x2000 ;  /* 0x00002000ff009424 */ /* 0x004fe200078e00ff */
[----:B------:R-:W-:Y:S01]  /*4c60*/  UMOV UR8, 0x0 ;  /* 0x0000000000087882 */ /* 0x000fe20000000000 */
[----:B------:R-:W-:Y:S01]  /*4c70*/  UMOV UR9, 0x10000000 ;  /* 0x1000000000097882 */ /* 0x000fe20000000000 */
[----:B------:R-:W-:Y:S01]  /*4c80*/  @!UP0 UIADD3 UR18, UPT, UPT, UR34, 0x40, URZ ;  /* 0x0000004022128890 */ /* 0x000fe2000fffe0ff */
[----:B------:R-:W-:Y:S01]  /*4c90*/  VIADD R14, R14, 0x1 ;  /* 0x000000010e0e7836 */ /* 0x000fe20000000000 */
[----:B------:R-:W-:Y:S01]  /*4ca0*/  @!UP0 UIADD3 UR16, UPT, UPT, UR21, 0x4200, URZ ;  /* 0x0000420015108890 */ /* 0x000fe2000fffe0ff */
[----:B------:R-:W-:Y:S01]  /*4cb0*/  VOTEU.ALL UP0, P1 ;  /* 0x0000000000ff7886 */ /* 0x000fe20000800000 */
[----:B------:R-:W-:Y:S01]  /*4cc0*/  UMOV UR19, UR35 ;  /* 0x0000002300137c82 */ /* 0x000fe20008000000 */
[----:B------:R-:W-:Y:S02]  /*4cd0*/  UMOV UR20, UR36 ;  /* 0x0000002400147c82 */ /* 0x000fe40008000000 */
[----:B------:R-:W-:Y:S01]  /*4ce0*/  IMAD.U32 R10, RZ, RZ, UR5 ;  /* 0x00000005ff0a7e24 */ /* 0x000fe2000f8e00ff */
[----:B------:R-:W-:Y:S01]  /*4cf0*/  UPRMT UR6, UR47, 0x654, UR17 ;  /* 0x000006542f067896 */ /* 0x000fe20008000011 */
        /* <DEDUP_REMOVED lines=9> */
.L_x_180:
[----:B------:R-:W-:Y:S01]  /*4d90*/  @!P1 IADD3 R6, P0, PT, R16, 0x580, RZ ;  /* 0x0000058010069810 */ /* 0x000fe20007f1e0ff */
[----:B------:R-:W-:Y:S01]  /*4da0*/  VOTEU.ALL UP0, P1 ;  /* 0x0000000000ff7886 */ /* 0x000fe20000800000 */
[----:B------:R-:W-:Y:S01]  /*4db0*/  UMOV UR6, 0x0 ;  /* 0x0000000000067882 */ /* 0x000fe20000000000 */
[----:B------:R-:W-:Y:S01]  /*4dc0*/  UMOV UR7, 0x10000000 ;  /* 0x1000000000077882 */ /* 0x000fe20000000000 */
[----:B------:R-:W-:Y:S01]  /*4dd0*/  @!P1 R2UR UR5, R6 ;  /* 0x00000000060592ca */ /* 0x000fe200000e0000 */
[----:B--2---:R-:W-:Y:S01]  /*4de0*/  @!P1 IMAD.X R0, RZ, RZ, R17, P0 ;  /* 0x000000ffff009224 */ /* 0x004fe200000e0611 */
[----:B------:R-:W-:Y:S01]  /*4df0*/  @!UP0 UIADD3 UR10, UPT, UPT, UR34, 0x60, URZ ;  /* 0x00000060220a8890 */ /* 0x000fe2000fffe0ff */
[----:B------:R-:W-:Y:S01]  /*4e00*/  R2UR UR16, R82 ;  /* 0x00000000521072ca */ /* 0x000fe200000e0000 */
[----:B------:R-:W-:Y:S01]  /*4e10*/  @!UP0 UIADD3 UR8, UPT, UPT, UR21, 0x6200, URZ ;  /* 0x0000620015088890 */ /* 0x000fe2000fffe0ff */
[----:B------:R-:W-:Y:S01]  /*4e20*/  ISETP.NE.AND P0, PT, R14, 0x2, PT ;  /* 0x000000020e00780c */ /* 0x000fe20003f05270 */
[----:B------:R-:W-:Y:S01]  /*4e30*/  @!UP0 UIADD3 UR9, UPT, UPT, UR21, 0x78, URZ ;  /* 0x0000007815098890 */ /* 0x000fe2000fffe0ff */
[----:B------:R-:W-:Y:S01]  /*4e40*/  @!P1 R2UR UR4, R0 ;  /* 0x00000000000492ca */ /* 0x000fe200000e0000 */
[----:B------:R-:W-:Y:S01]  /*4e50*/  VOTEU.ALL UP0, P1 ;  /* 0x0000000000ff7886 */ /* 0x000fe20000800000 */
[----:B------:R-:W-:Y:S01]  /*4e60*/  UMOV UR11, UR35 ;  /* 0x00000023000b7c82 */ /* 0x000fe20008000000 */
[----:B------:R-:W-:Y:S01]  /*4e70*/  UMOV UR12, UR36 ;  /* 0x00000024000c7c82 */ /* 0x000fe20008000000 */
[----:B------:R-:W-:Y:S01]  /*4e80*/  SEL R0, RZ, 0x1, P0 ;  /* 0x00000001ff007807 */ /* 0x000fe20000000000 */
[----:B------:R-:W-:Y:S01]  /*4e90*/  UIADD3 UR20, UPT, UPT, UR13, UR63, URZ ;  /* 0x0000003f0d147290 */ /* 0x000fe2000fffe0ff */
[----:B------:R-:W-:Y:S01]  /*4ea0*/  IMAD.U32 R8, RZ, RZ, UR5 ;  /* 0x00000005ff087e24 */ /* 0x000fe2000f8e00ff */
[----:B------:R-:W-:Y:S01]  /*4eb0*/  LOP3.LUT R15, R15, 0x1, RZ, 0x3c, !PT ;  /* 0x000000010f0f7812 */ /* 0x000fe200078e3cff */
[----:B------:R-:W-:Y:S01]  /*4ec0*/  UPLOP3.LUT UP3, UPT, UPT, UPT, UPT, 0x80, 0x8 ;  /* 0x000000000008789c */ /* 0x000fe20003f6f070 */
[----:B------:R-:W-:Y:S01]  /*4ed0*/  LOP3.LUT R13, R13, R0, RZ, 0x3c, !PT ;  /* 0x000000000d0d7212 */ /* 0x000fe200078e3cff */
[----:B------:R-:W-:Y:S01]  /*4ee0*/  UIADD3 UR16, UPT, UPT, UR14, UR16, URZ ;  /* 0x000000100e107290 */ /* 0x000fe2000fffe0ff */
[----:B------:R-:W-:Y:S01]  /*4ef0*/  SEL R14, R14, RZ, P0 ;  /* 0x000000ff0e0e7207 */ /* 0x000fe20000000000 */
[----:B------:R-:W-:Y:S01]  /*4f00*/  UMOV UR36, UR29 ;  /* 0x0000001d00247c82 */ /* 0x000fe20008000000 */
[----:B------:R-:W-:Y:S01]  /*4f10*/  IMAD.U32 R9, RZ, RZ, UR4 ;  /* 0x00000004ff097e24 */ /* 0x000fe2000f8e00ff */
[----:B------:R-:W-:Y:S04]  /*4f20*/  @!P1 R2UR UR4, R8 ;  /* 0x00000000080492ca */ /* 0x000fe800000e0000 */
[----:B------:R-:W-:Y:S11]  /*4f30*/  @!P1 R2UR UR5, R9 ;  /* 0x00000000090592ca */ /* 0x000ff600000e0000 */
[----:B------:R-:W-:Y:S02]  /*4f40*/  @!UPT UIADD3 URZ, UPT, UPT, URZ, URZ, URZ ;  /* 0x000000fffffff290 */ /* 0x000fe4000fffe0ff */
[----:B------:R2:W-:Y:S01]  /*4f50*/  @!UP0 UTMALDG.3D [UR8], [UR4], desc[UR6] ;  /* 0x00000608040085b4 */ /* 0x0005e20008011000 */
[----:B------:R2:W-:Y:S01]  /*4f60*/  @!P1 SYNCS.ARRIVE.TRANS64.RED.A0TR RZ, [UR21+0x78], R7 ;  /* 0x00007807ffff99a7 */ /* 0x0005e20008300415 */
[----:B------:R-:W-:Y:S01]  /*4f70*/  SYNCS.ARRIVE.TRANS64.RED.A1T0 RZ, [UR37], RZ ;  /* 0x000000ffffff79a7 */ /* 0x000fe20008100425 */
[----:B------:R-:W-:Y:S05]  /*4f80*/  BRA.U UP1, `(.L_x_87) ;  /* 0xfffffff101687547 */ /* 0x000fea000b83ffff */
[----:B------:R-:W-:-:S04]  /*4f90*/  SHF.L.U32 R3, R15, 0x1f, RZ ;  /* 0x0000001f0f037819 */ /* 0x000fc800000006ff */
[----:B------:R-:W3:Y:S02]  /*4fa0*/  SYNCS.PHASECHK.TRANS64.TRYWAIT P0, [UR21+0x80], R3 ;  /* 0x00008003ff0075a7 */ /* 0x000ee40008001115 */
[----:B---3--:R-:W-:Y:S05]  /*4fb0*/  @!P0 BRA `(.L_x_88) ;  /* 0x0000004c00b88947 */ /* 0x008fea0003800000 */
.L_x_182:
[----:B------:R-:W4:Y:S02]  /*4fc0*/  SYNCS.PHASECHK.TRANS64.TRYWAIT P0, [UR21+0x88], R3 ;  /* 0x00008803ff0075a7 */ /* 0x000f240008001115 */
[----:B----4-:R-:W-:Y:S05]  /*4fd0*/  @!P0 BRA `(.L_x_89) ;  /* 0x0000004c00c88947 */ /* 0x010fea0003800000 */
.L_x_184:
[----:B------:R-:W4:Y:S02]  /*4fe0*/  SYNCS.PHASECHK.TRANS64.TRYWAIT P0, [UR21+0x90], R3 ;  /* 0x00009003ff0075a7 */ /* 0x000f240008001115 */
[----:B----4-:R-:W-:Y:S05]  /*4ff0*/  @!P0 BRA `(.L_x_90) ;  /* 0x0000004c00d88947 */ /* 0x010fea0003800000 */
.L_x_186:
[----:B---3--:R-:W-:-:S07]  /*5000*/  MOV R0, UR21 ;  /* 0x0000001500007c02 */ /* 0x008fce0008000f00 */
.L_x_91:
[----:B---3--:R-:W-:-:S04]  /*5010*/  SHF.L.U32 R3, R15, 0x1f, RZ ;  /* 0x0000001f0f037819 */ /* 0x008fc800000006ff */
[----:B------:R3:W4:Y:S03]  /*5020*/  SYNCS.PHASECHK.TRANS64.TRYWAIT P0, [R0+URZ+0x98], R3 ;  /* 0x00009803000075a7 */ /* 0x00072600080011ff */
[----:B----4-:R-:W-:Y:S05]  /*5030*/  @!P0 NANOSLEEP.SYNCS 0x989680 ;  /* 0x009896800000895d */ /* 0x010fea0003900000 */
[----:B------:R-:W4:Y:S02]  /*5040*/  @!P0 SYNCS.PHASECHK.TRANS64 P0, [R0+URZ+0x98], R3 ;  /* 0x00009803000085a7 */ /* 0x000f2400080010ff */
[----:B-12-4-:R-:W-:Y:S05]  /*5050*/  @P0 EXIT ;  /* 0x000000000000094d */ /* 0x016fea0003800000 */
[----:B------:R-:W-:Y:S05]  /*5060*/  BRA `(.L_x_91) ;  /* 0xfffffffc00e87947 */ /* 0x000fea000383ffff */
.L_x_76:
[----:B------:R-:W-:-:S06]  /*5070*/  UISETP.GE.AND UP0, UPT, UR17, 0x4, UPT ;  /* 0x000000041100788c */ /* 0x000fcc000bf06270 */
[----:B------:R-:W-:-:S13]  /*5080*/  PLOP3.LUT P0, PT, PT, PT, UP0, 0x80, 0x8 ;  /* 0x000000000008781c */ /* 0x000fda0003f0f008 */
[----:B------:R-:W-:Y:S05]  /*5090*/  @!P0 EXIT ;  /* 0x000000000000894d */ /* 0x000fea0003800000 */
[----:B------:R-:W-:Y:S01]  /*50a0*/  BAR.SYNC.DEFER_BLOCKING 0x6, 0xa0 ;  /* 0x0182800000007b1d */ /* 0x000fe20000010000 */
[C---:B------:R-:W-:Y:S01]  /*50b0*/  IMAD.SHL.U32 R2, R94.reuse, 0x20, RZ ;  /* 0x000000205e027824 */ /* 0x040fe200078e00ff */
[C---:B------:R-:W-:Y:S01]  /*50c0*/  SHF.L.U32 R37, R94.reuse, 0x10, RZ ;  /* 0x000000105e257819 */ /* 0x040fe200000006ff */
[C---:B------:R-:W-:Y:S01]  /*50d0*/  IMAD.SHL.U32 R93, R94.reuse, 0x4, RZ ;  /* 0x000000045e5d7824 */ /* 0x040fe200078e00ff */
[----:B------:R-:W-:Y:S01]  /*50e0*/  LOP3.LUT R95, R94, 0x60, RZ, 0xc0, !PT ;  /* 0x000000605e5f7812 */ /* 0x000fe200078ec0ff */
[----:B------:R-:W-:Y:S01]  /*50f0*/  HFMA2 R86, -RZ, RZ, 0, 0 ;  /* 0x00000000ff567431 */ /* 0x000fe200000001ff */
[----:B------:R-:W-:Y:S02]  /*5100*/  UMOV UR44, 0x400 ;  /* 0x00000400002c7882 */ /* 0x000fe40000000000 */
[----:B------:R-:W1:Y:S01]  /*5110*/  LDC.64 R78, c[0x0][0x8b0] ;  /* 0x00022c00ff4e7b82 */ /* 0x000e620000000a00 */
[----:B------:R-:W-:Y:S01]  /*5120*/  ULEA UR44, UR47, UR44, 0x18 ;  /* 0x0000002c2f2c7291 */ /* 0x000fe2000f8ec0ff */
[----:B------:R-:W-:Y:S01]  /*5130*/  LOP3.LUT R6, R2, 0xc0, RZ, 0xc0, !PT ;  /* 0x000000c002067812 */ /* 0x000fe200078ec0ff */
[----:B------:R-:W2:Y:S01]  /*5140*/  LDCU.64 UR6, c[0x0][0x890] ;  /* 0x00011200ff0677ac */ /* 0x000ea20008000a00 */
[----:B------:R-:W-:Y:S01]  /*5150*/  LOP3.LUT R92, R94, 0x2, RZ, 0xc0, !PT ;  /* 0x000000025e5c7812 */ /* 0x000fe200078ec0ff */
[----:B------:R-:W-:Y:S01]  /*5160*/  IMAD.MOV.U32 R90, RZ, RZ, 0x1 ;  /* 0x00000001ff5a7424 */ /* 0x000fe200078e00ff */
[----:B------:R-:W-:Y:S01]  /*5170*/  LOP3.LUT R93, R6, 0x18, R93, 0xf8, !PT ;  /* 0x00000018065d7812 */ /* 0x000fe200078ef85d */
[----:B------:R-:W-:Y:S01]  /*5180*/  UIADD3 UR4, UPT, UPT, UR44, 0x200, URZ ;  /* 0x000002002c047890 */ /* 0x000fe2000fffe0ff */
[----:B------:R-:W3:Y:S01]  /*5190*/  LDC.64 R76, c[0x0][0x8a8] ;  /* 0x00022a00ff4c7b82 */ /* 0x000ee20000000a00 */
[----:B------:R-:W-:Y:S01]  /*51a0*/  LOP3.LUT R37, R37, 0x600000, RZ, 0xc0, !PT ;  /* 0x0060000025257812 */ /* 0x000fe200078ec0ff */
[----:B------:R-:W-:Y:S01]  /*51b0*/  IMAD.MOV.U32 R36, RZ, RZ, RZ ;  /* 0x000000ffff247224 */ /* 0x000fe200078e00ff */
[----:B------:R-:W-:-:S02]  /*51c0*/  LOP3.LUT R93, R93, 0xf20, R2, 0xf8, !PT ;  /* 0x00000f205d5d7812 */ /* 0x000fc400078ef802 */
[----:B------:R-:W-:Y:S01]  /*51d0*/  CS2R R88, SRZ ;  /* 0x0000000000587805 */ /* 0x000fe2000001ff00 */
[----:B------:R-:W-:Y:S01]  /*51e0*/  IMAD.U32 R84, RZ, RZ, UR4 ;  /* 0x00000004ff547e24 */ /* 0x000fe2000f8e00ff */
[----:B------:R-:W-:Y:S01]  /*51f0*/  LOP3.LUT R94, R94, 0x4, RZ, 0xc0, !PT ;  /* 0x000000045e5e7812 */ /* 0x000fe200078ec0ff */
[----:B------:R-:W4:Y:S01]  /*5200*/  LDCU UR60, c[0x0][0x370] ;  /* 0x00006e00ff3c77ac */ /* 0x000f220008000800 */
[----:B------:R-:W4:Y:S02]  /*5210*/  LDS R0, [UR44+0x160] ;  /* 0x0001602cff007984 */ /* 0x000f240008000800 */
[----:B------:R-:W-:Y:S01]  /*5220*/  LEA R93, R93, R84, 0x1 ;  /* 0x000000545d5d7211 */ /* 0x000fe200078e08ff */
[----:B------:R-:W1:Y:S01]  /*5230*/  LDCU UR43, c[0x0][0xb0c] ;  /* 0x00016180ff2b77ac */ /* 0x000e620008000800 */
[----:B--2---:R-:W-:Y:S01]  /*5240*/  IMAD.U32 R97, RZ, RZ, UR6 ;  /* 0x00000006ff617e24 */ /* 0x004fe2000f8e00ff */
[----:B------:R-:W-:Y:S02]  /*5250*/  MOV R96, UR7 ;  /* 0x0000000700607c02 */ /* 0x000fe40008000f00 */
[--C-:B------:R-:W-:Y:S01]  /*5260*/  IMAD R92, R92, -0x10, R93.reuse ;  /* 0xfffffff05c5c7824 */ /* 0x100fe200078e025d */
[----:B------:R-:W2:Y:S01]  /*5270*/  LDCU UR39, c[0x0][0xb30] ;  /* 0x00016600ff2777ac */ /* 0x000ea20008000800 */
[----:B------:R-:W-:Y:S01]  /*5280*/  IMAD R91, R94, -0x10, R93 ;  /* 0xfffffff05e5b7824 */ /* 0x000fe200078e025d */
[----:B------:R-:W1:Y:S01]  /*5290*/  LDCU.64 UR54, c[0x0][0x888] ;  /* 0x00011100ff3677ac */ /* 0x000e620008000a00 */
[----:B------:R-:W1:Y:S01]  /*52a0*/  LDCU.64 UR40, c[0x0][0xb28] ;  /* 0x00016500ff2877ac */ /* 0x000e620008000a00 */
[----:B------:R-:W1:Y:S01]  /*52b0*/  LDCU.128 UR56, c[0x0][0xb10] ;  /* 0x00016200ff3877ac */ /* 0x000e620008000c00 */
[----:B------:R-:W1:Y:S01]  /*52c0*/  LDCU UR53, c[0x0][0x374] ;  /* 0x00006e80ff3577ac */ /* 0x000e620008000800 */
[----:B------:R-:W-:Y:S01]  /*52d0*/  UMOV UR52, URZ ;  /* 0x000000ff00347c82 */ /* 0x000fe20008000000 */
[----:B------:R-:W-:Y:S01]  /*52e0*/  UMOV UR46, URZ ;  /* 0x000000ff002e7c82 */ /* 0x000fe20008000000 */
[----:B-1234-:R-:W-:-:S07]  /*52f0*/  IMAD.IADD R37, R0, 0x1, R37 ;  /* 0x0000000100257824 */ /* 0x01efce00078e0225 */
.L_x_135:
[----:B------:R-:W-:Y:S02]  /*5300*/  LEA R3, R86, UR44, 0x3 ;  /* 0x0000002c56037c11 */ /* 0x000fe4000f8e18ff */
[----:B------:R-:W-:Y:S02]  /*5310*/  SHF.L.U32 R0, R88, 0x1f, RZ ;  /* 0x0000001f58007819 */ /* 0x000fe400000006ff */
[----:B------:R-:W-:Y:S02]  /*5320*/  LEA R5, R86, UR44, 0x4 ;  /* 0x0000002c56057c11 */ /* 0x000fe4000f8e20ff */
[----:B-1----:R-:W1:Y:S02]  /*5330*/  SYNCS.PHASECHK.TRANS64.TRYWAIT P0, [R3+URZ+0xb0], R0 ;  /* 0x0000b000030075a7 */ /* 0x002e6400080011ff */
[----:B-12---:R-:W-:Y:S05]  /*5340*/  @!P0 BRA `(.L_x_92) ;  /* 0x0000004c001c8947 */ /* 0x006fea0003800000 */
.L_x_187:
        /* <DEDUP_REMOVED lines=11> */
[----:B------:R-:W-:Y:S01]  /*5400*/  PLOP3.LUT P0, PT, PT, PT, UP1, 0x80, 0x8 ;  /* 0x000000000008781c */ /* 0x000fe20003f0f018 */
[----:B------:R-:W-:Y:S11]  /*5410*/  UP2UR UR62, UPR, URZ, 0x2 ;  /* 0x00000002ff3e7883 */ /* 0x000ff60008000000 */
[----:B------:R-:W-:Y:S01]  /*5420*/  @!UPT UIADD3 URZ, UPT, UPT, URZ, URZ, URZ ;  /* 0x000000fffffff290 */ /* 0x000fe2000fffe0ff */
[----:B-1----:R-:W-:Y:S02]  /*5430*/  @P0 SHF.R.U32.HI R0, RZ, 0x10, R5 ;  /* 0x00000010ff000819 */ /* 0x002fe40000011605 */
        /* <DEDUP_REMOVED lines=12> */
[----:B------:R-:W2:Y:S01]  /*5500*/  LDCU UR12, c[0x0][0xb20] ;  /* 0x00016400ff0c77ac */ /* 0x000ea20008000800 */
[----:B------:R-:W-:Y:S02]  /*5510*/  UIMAD.WIDE.U32 UR4, UR53, UR59, URZ ;  /* 0x0000003b350472a5 */ /* 0x000fe4000f8e00ff */
[----:B------:R-:W-:Y:S02]  /*5520*/  UIMAD.WIDE.U32 UR6, UR60, UR56, URZ ;  /* 0x000000383c0672a5 */ /* 0x000fe4000f8e00ff */
[----:B------:R-:W-:Y:S02]  /*5530*/  UISETP.NE.AND UP0, UPT, UR58, 0x1, UPT ;  /* 0x000000013a00788c */ /* 0x000fe4000bf05270 */
[----:B------:R-:W-:Y:S02]  /*5540*/  UIMAD.WIDE.U32 UR8, UR37, UR59, URZ ;  /* 0x0000003b250872a5 */ /* 0x000fe4000f8e00ff */
[----:B------:R-:W-:Y:S02]  /*5550*/  UIMAD.WIDE.U32 UR10, UR38, UR56, URZ ;  /* 0x00000038260a72a5 */ /* 0x000fe4000f8e00ff */
[----:B------:R-:W-:Y:S02]  /*5560*/  UISETP.NE.AND UP1, UPT, UR43, 0x1, UPT ;  /* 0x000000012b00788c */ /* 0x000fe4000bf25270 */
[----:B------:R-:W-:Y:S01]  /*5570*/  UISETP.NE.AND UP2, UPT, UR42, 0x1, UPT ;  /* 0x000000012a00788c */ /* 0x000fe2000bf45270 */
[----:B------:R-:W-:Y:S02]  /*5580*/  UMOV UR4, UR5 ;  /* 0x0000000500047c82 */ /* 0x000fe40008000000 */
[----:B--2---:R-:W-:Y:S03]  /*5590*/  USHF.R.U32.HI UR5, URZ, UR12, UR4 ;  /* 0x0000000cff057299 */ /* 0x004fe60008011604 */
[----:B------:R-:W-:Y:S02]  /*55a0*/  UMOV UR4, UR7 ;  /* 0x0000000700047c82 */ /* 0x000fe40008000000 */
[----:B------:R-:W-:Y:S02]  /*55b0*/  USHF.R.U32.HI UR7, URZ, UR57, UR4 ;  /* 0x00000039ff077299 */ /* 0x000fe40008011604 */
[----:B------:R-:W-:Y:S02]  /*55c0*/  USEL UR4, UR53, UR5, !UP0 ;  /* 0x0000000535047287 */ /* 0x000fe4000c000000 */
[----:B------:R-:W-:Y:S01]  /*55d0*/  USEL UR7, UR60, UR7, !UP1 ;  /* 0x000000073c077287 */ /* 0x000fe2000c800000 */
[----:B------:R-:W-:Y:S01]  /*55e0*/  UMOV UR5, UR9 ;  /* 0x0000000900057c82 */ /* 0x000fe20008000000 */
[----:B------:R-:W-:Y:S02]  /*55f0*/  UIMAD.WIDE.U32 UR8, UR4, UR40, URZ ;  /* 0x00000028040872a5 */ /* 0x000fe4000f8e00ff */
[----:B------:R-:W-:Y:S03]  /*5600*/  USHF.R.U32.HI UR6, URZ, UR12, UR5 ;  /* 0x0000000cff067299 */ /* 0x000fe60008011605 */
[----:B------:R-:W-:Y:S01]  /*5610*/  UMOV UR5, UR11 ;  /* 0x0000000b00057c82 */ /* 0x000fe20008000000 */
[----:B------:R-:W-:Y:S02]  /*5620*/  UIMAD.WIDE.U32 UR10, UR7, UR40, URZ ;  /* 0x00000028070a72a5 */ /* 0x000fe4000f8e00ff */
[----:B------:R-:W-:Y:S02]  /*5630*/  USHF.R.U32.HI UR12, URZ, UR57, UR5 ;  /* 0x00000039ff0c7299 */ /* 0x000fe40008011605 */
[----:B------:R-:W-:Y:S01]  /*5640*/  USEL UR6, UR37, UR6, !UP0 ;  /* 0x0000000625067287 */ /* 0x000fe2000c000000 */
[----:B------:R-:W-:Y:S02]  /*5650*/  UMOV UR5, UR9 ;  /* 0x0000000900057c82 */ /* 0x000fe40008000000 */
[----:B------:R-:W-:Y:S01]  /*5660*/  UMOV UR10, UR11 ;  /* 0x0000000b000a7c82 */ /* 0x000fe20008000000 */
[----:B------:R-:W-:Y:S02]  /*5670*/  @UP2 USHF.R.U32.HI UR4, URZ, UR41, UR5 ;  /* 0x00000029ff042299 */ /* 0x000fe40008011605 */
[----:B------:R-:W-:Y:S02]  /*5680*/  @UP2 USHF.R.U32.HI UR7, URZ, UR41, UR10 ;  /* 0x00000029ff072299 */ /* 0x000fe4000801160a */
[----:B------:R-:W-:Y:S02]  /*5690*/  UIMAD UR4, UR42, UR4, URZ ;  /* 0x000000042a0472a4 */ /* 0x000fe4000f8e02ff */
        /* <DEDUP_REMOVED lines=8> */
[----:B------:R-:W-:Y:S02]  /*5720*/  USEL UR11, UR6, UR4, !UP2 ;  /* 0x00000004060b7287 */ /* 0x000fe4000d000000 */
[----:B------:R-:W-:Y:S02]  /*5730*/  UIADD3 UR8, UPT, UPT, -UR5, URZ, URZ ;  /* 0x000000ff05087290 */ /* 0x000fe4000fffe1ff */
[----:B------:R-:W-:Y:S01]  /*5740*/  UIADD3 UR10, UPT, UPT, -UR11, URZ, URZ ;  /* 0x000000ff0b0a7290 */ /* 0x000fe2000fffe1ff */
[----:B------:R-:W-:Y:S01]  /*5750*/  @!UP0 UMOV UR4, UR9 ;  /* 0x0000000900048c82 */ /* 0x000fe20008000000 */
[----:B------:R-:W-:Y:S02]  /*5760*/  UIADD3 UR9, UPT, UPT, -UR6, URZ, URZ ;  /* 0x000000ff06097290 */ /* 0x000fe4000fffe1ff */
[----:B------:R-:W-:Y:S02]  /*5770*/  @!UP0 USHF.R.U32.HI UR4, URZ, UR41, UR4 ;  /* 0x00000029ff048299 */ /* 0x000fe40008011604 */
[----:B------:R-:W-:Y:S02]  /*5780*/  UIMAD UR10, UR42, UR10, UR6 ;  /* 0x0000000a2a0a72a4 */ /* 0x000fe4000f8e0206 */
[----:B------:R-:W-:Y:S04]  /*5790*/  @!UP0 USEL UR4, UR5, UR4, !UP2 ;  /* 0x0000000405048287 */ /* 0x000fe8000d000000 */
[----:B------:R-:W-:Y:S02]  /*57a0*/  @!UP0 UIMAD UR10, UR7, UR10, UR4 ;  /* 0x0000000a070a82a4 */ /* 0x000fe4000f8e0204 */
[----:B------:R-:W-:Y:S02]  /*57b0*/  @!UP0 UIADD3 UR11, UPT, UPT, UR11, -UR4, URZ ;  /* 0x800000040b0b8290 */ /* 0x000fe4000fffe0ff */
[----:B------:R-:W-:Y:S02]  /*57c0*/  UIMAD UR7, UR43, UR8, UR38 ;  /* 0x000000082b0772a4 */ /* 0x000fe4000f8e0226 */
[----:B------:R-:W-:Y:S02]  /*57d0*/  @!UP0 UIMAD UR6, UR11, UR42, UR5 ;  /* 0x0000002a0b0682a4 */ /* 0x000fe4000f8e0205 */
[----:B------:R-:W-:Y:S01]  /*57e0*/  UIMAD UR4, UR58, UR9, UR37 ;  /* 0x000000093a0472a4 */ /* 0x000fe2000f8e0225 */
[----:B------:R-:W-:Y:S02]  /*57f0*/  @!UP0 UMOV UR5, UR10 ;  /* 0x0000000a00058c82 */ /* 0x000fe40008000000 */
[----:B------:R-:W-:Y:S02]  /*5800*/  UIMAD UR38, UR5, UR43, UR7 ;  /* 0x0000002b052672a4 */ /* 0x000fe4000f8e0207 */
[----:B------:R-:W-:Y:S11]  /*5810*/  UIMAD UR37, UR6, UR58, UR4 ;  /* 0x0000003a062572a4 */ /* 0x000ff6000f8e0204 */
[----:B------:R-:W-:Y:S01]  /*5820*/  @!UPT UIADD3 URZ, UPT, UPT, URZ, URZ, URZ ;  /* 0x000000fffffff290 */ /* 0x000fe2000fffe0ff */
.L_x_93:
[----:B------:R-:W-:Y:S01]  /*5830*/  UISETP.NE.AND UP0, UPT, UR39, 0x1, UPT ;  /* 0x000000012700788c */ /* 0x000fe2000bf05270 */
[----:B------:R-:W-:Y:S01]  /*5840*/  LOP3.LUT P0, RZ, R84, 0x1b0, RZ, 0xc0, !PT ;  /* 0x000001b054ff7812 */ /* 0x000fe2000780c0ff */
[----:B------:R-:W-:Y:S01]  /*5850*/  USHF.L.U32 UR50, UR16, 0x7, URZ ;  /* 0x0000000710327899 */ /* 0x000fe200080006ff */
[----:B------:R-:W-:Y:S01]  /*5860*/  BSSY.RECONVERGENT B6, `(.L_x_94) ;  /* 0x0000034000067945 */ /* 0x000fe20003800200 */
[----:B------:R-:W-:Y:S01]  /*5870*/  USHF.L.U32 UR49, UR20, 0x7, URZ ;  /* 0x0000000714317899 */ /* 0x000fe200080006ff */
[----:B------:R-:W-:Y:S06]  /*5880*/  IADD3 R86, PT, PT, R86, 0x1, RZ ;  /* 0x0000000156567810 */ /* 0x000fec0007ffe0ff */
[----:B------:R-:W2:Y:S01]  /*5890*/  @!UP0 LDCU.128 UR12, c[0x0][0xb10] ;  /* 0x00016200ff0c87ac */ /* 0x000ea20008000c00 */
[----:B------:R-:W3:Y:S01]  /*58a0*/  @!UP0 LDCU UR5, c[0x0][0xb0c] ;  /* 0x00016180ff0587ac */ /* 0x000ee20008000800 */
[----:B------:R-:W4:Y:S01]  /*58b0*/  @!UP0 LDCU UR10, c[0x0][0xb20] ;  /* 0x00016400ff0a87ac */ /* 0x000f220008000800 */
[----:B--2---:R-:W-:Y:S02]  /*58c0*/  UIMAD.WIDE.U32 UR8, UR38, UR12, URZ ;  /* 0x0000000c260872a5 */ /* 0x004fe4000f8e00ff */
[----:B------:R-:W-:Y:S02]  /*58d0*/  UIMAD.WIDE.U32 UR6, UR37, UR15, URZ ;  /* 0x0000000f250672a5 */ /* 0x000fe4000f8e00ff */
[----:B------:R-:W-:Y:S03]  /*58e0*/  @!UP0 UISETP.NE.AND UP1, UPT, UR14, 0x1, UPT ;  /* 0x000000010e00888c */ /* 0x000fe6000bf25270 */
[----:B------:R-:W-:Y:S01]  /*58f0*/  @!UP0 UMOV UR4, UR9 ;  /* 0x0000000900048c82 */ /* 0x000fe20008000000 */
[----:B---3--:R-:W-:Y:S02]  /*5900*/  @!UP0 UISETP.NE.AND UP2, UPT, UR5, 0x1, UPT ;  /* 0x000000010500888c */ /* 0x008fe4000bf45270 */
[----:B------:R-:W-:Y:S01]  /*5910*/  @!UP0 USHF.R.U32.HI UR4, URZ, UR13, UR4 ;  /* 0x0000000dff048299 */ /* 0x000fe20008011604 */
[----:B------:R-:W-:Y:S02]  /*5920*/  @!UP0 UMOV UR6, UR7 ;  /* 0x0000000700068c82 */ /* 0x000fe40008000000 */
[----:B----4-:R-:W-:Y:S02]  /*5930*/  @!UP0 USHF.R.U32.HI UR6, URZ, UR10, UR6 ;  /* 0x0000000aff068299 */ /* 0x010fe40008011606 */
[----:B------:R-:W-:Y:S02]  /*5940*/  @!UP0 USEL UR7, UR38, UR4, !UP2 ;  /* 0x0000000426078287 */ /* 0x000fe4000d000000 */
[----:B------:R-:W-:Y:S04]  /*5950*/  @!UP0 USEL UR6, UR37, UR6, !UP1 ;  /* 0x0000000625068287 */ /* 0x000fe8000c800000 */
[----:B------:R-:W-:Y:S02]  /*5960*/  @!UP0 UIADD3 UR4, UPT, UPT, -UR7, UR6, URZ ;  /* 0x0000000607048290 */ /* 0x000fe4000fffe1ff */
[----:B------:R-:W-:Y:S02]  /*5970*/  @!UP0 UIADD3 UR6, UPT, UPT, UR7, -UR6, URZ ;  /* 0x8000000607068290 */ /* 0x000fe4000fffe0ff */
[----:B------:R-:W-:Y:S02]  /*5980*/  @!UP0 UIMAD UR38, UR4, UR5, UR38 ;  /* 0x00000005042682a4 */ /* 0x000fe4000f8e0226 */
[----:B------:R-:W-:Y:S01]  /*5990*/  @!UP0 UIMAD UR37, UR6, UR14, UR37 ;  /* 0x0000000e062582a4 */ /* 0x000fe2000f8e0225 */
[----:B------:R-:W-:Y:S11]  /*59a0*/  @!P0 BRA `(.L_x_95) ;  /* 0x00000000007c8947 */ /* 0x000ff60003800000 */
[----:B------:R-:W2:Y:S01]  /*59b0*/  LDCU.64 UR8, c[0x4][0x80] ;  /* 0x01001000ff0877ac */ /* 0x000ea20008000a00 */
[----:B------:R-:W-:Y:S01]  /*59c0*/  MOV R2, 0x0 ;  /* 0x0000000000027802 */ /* 0x000fe20000000f00 */
[----:B------:R-:W-:Y:S02]  /*59d0*/  HFMA2 R12, -RZ, RZ, 0, 5.9604644775390625e-08 ;  /* 0x00000001ff0c7431 */ /* 0x000fe400000001ff */
[----:B------:R-:W-:Y:S01]  /*59e0*/  IMAD.MOV.U32 R8, RZ, RZ, 0x70 ;  /* 0x00000070ff087424 */ /* 0x000fe200078e00ff */
[----:B------:R3:W4:Y:S01]  /*59f0*/  LDC.64 R14, c[0x4][R2] ;  /* 0x01000000020e7b82 */ /* 0x0007220000000a00 */
[----:B------:R-:W1:Y:S01]  /*5a00*/  LDCU.64 UR6, c[0x4][0x88] ;  /* 0x01001100ff0677ac */ /* 0x000e620008000a00 */
[----:B------:R-:W-:Y:S01]  /*5a10*/  IMAD.MOV.U32 R13, RZ, RZ, RZ ;  /* 0x000000ffff0d7224 */ /* 0x000fe200078e00ff */
[----:B------:R-:W1:Y:S01]  /*5a20*/  LDCU.64 UR4, c[0x4][0x8] ;  /* 0x01000100ff0477ac */ /* 0x000e620008000a00 */
[----:B--2---:R-:W-:Y:S01]  /*5a30*/  MOV R5, UR9 ;  /* 0x0000000900057c02 */ /* 0x004fe20008000f00 */
[----:B------:R-:W-:Y:S01]  /*5a40*/  IMAD.U32 R4, RZ, RZ, UR8 ;  /* 0x00000008ff047e24 */ /* 0x000fe2000f8e00ff */
[----:B-1----:R-:W-:Y:S01]  /*5a50*/  MOV R7, UR7 ;  /* 0x0000000700077c02 */ /* 0x002fe20008000f00 */
[----:B------:R-:W-:Y:S01]  /*5a60*/  IMAD.U32 R6, RZ, RZ, UR6 ;  /* 0x00000006ff067e24 */ /* 0x000fe2000f8e00ff */
[----:B------:R-:W-:Y:S01]  /*5a70*/  MOV R11, UR5 ;  /* 0x00000005000b7c02 */ /* 0x000fe20008000f00 */
[----:B------:R-:W-:Y:S02]  /*5a80*/  IMAD.U32 R10, RZ, RZ, UR4 ;  /* 0x00000004ff0a7e24 */ /* 0x000fe4000f8e00ff */
[----:B------:R-:W-:Y:S07]  /*5a90*/  LEPC R20, `(.L_x_96) ;  /* 0x000000001014794e */ /* 0x000fee0000000000 */
[----:B---345:R-:W-:Y:S05]  /*5aa0*/  CALL.ABS.NOINC R14 ;  /* 0x000000000e007343 */ /* 0x038fea0003c00000 */
.L_x_96:
[----:B------:R-:W1:Y:S01]  /*5ab0*/  LDCU.64 UR8, c[0x4][0x80] ;  /* 0x01001000ff0877ac */ /* 0x000e620008000a00 */
[----:B------:R-:W2:Y:S01]  /*5ac0*/  LDC.64 R2, c[0x4][R2] ;  /* 0x0100000002027b82 */ /* 0x000ea20000000a00 */
[----:B------:R-:W-:Y:S02]  /*5ad0*/  HFMA2 R12, -RZ, RZ, 0, 5.9604644775390625e-08 ;  /* 0x00000001ff0c7431 */ /* 0x000fe400000001ff */
[----:B------:R-:W-:Y:S02]  /*5ae0*/  IMAD.MOV.U32 R8, RZ, RZ, 0x70 ;  /* 0x00000070ff087424 */ /* 0x000fe400078e00ff */
[----:B------:R-:W-:Y:S01]  /*5af0*/  IMAD.MOV.U32 R13, RZ, RZ, RZ ;  /* 0x000000ffff0d7224 */ /* 0x000fe200078e00ff */
[----:B------:R-:W3:Y:S01]  /*5b00*/  LDCU.64 UR6, c[0x4][0x88] ;  /* 0x01001100ff0677ac */ /* 0x000ee20008000a00 */
[----:B------:R-:W4:Y:S01]  /*5b10*/  LDCU.64 UR4, c[0x4][0x8] ;  /* 0x01000100ff0477ac */ /* 0x000f220008000a00 */
[----:B-1----:R-:W-:Y:S02]  /*5b20*/  MOV R4, UR8 ;  /* 0x0000000800047c02 */ /* 0x002fe40008000f00 */
[----:B------:R-:W-:Y:S02]  /*5b30*/  MOV R5, UR9 ;  /* 0x0000000900057c02 */ /* 0x000fe40008000f00 */
[----:B---3--:R-:W-:Y:S01]  /*5b40*/  MOV R7, UR7 ;  /* 0x0000000700077c02 */ /* 0x008fe20008000f00 */
[----:B------:R-:W-:Y:S01]  /*5b50*/  IMAD.U32 R6, RZ, RZ, UR6 ;  /* 0x00000006ff067e24 */ /* 0x000fe2000f8e00ff */
[----:B----4-:R-:W-:Y:S01]  /*5b60*/  MOV R11, UR5 ;  /* 0x00000005000b7c02 */ /* 0x010fe20008000f00 */
[----:B------:R-:W-:Y:S02]  /*5b70*/  IMAD.U32 R10, RZ, RZ, UR4 ;  /* 0x00000004ff0a7e24 */ /* 0x000fe4000f8e00ff */
[----:B------:R-:W-:Y:S07]  /*5b80*/  LEPC R20, `(.L_x_95) ;  /* 0x000000001014794e */ /* 0x000fee0000000000 */
[----:B--2---:R-:W-:Y:S05]  /*5b90*/  CALL.ABS.NOINC R2 ;  /* 0x0000000002007343 */ /* 0x004fea0003c00000 */
.L_x_95:
[----:B------:R-:W-:Y:S05]  /*5ba0*/  BSYNC.RECONVERGENT B6 ;  /* 0x0000000000067941 */ /* 0x000fea0003800200 */
.L_x_94:
[----:B------:R-:W-:Y:S02]  /*5bb0*/  R2UR UR6, R83 ;  /* 0x00000000530672ca */ /* 0x000fe400000e0000 */
[----:B------:R-:W-:Y:S02]  /*5bc0*/  R2UR UR5, R97 ;  /* 0x00000000610572ca */ /* 0x000fe400000e0000 */
[----:B------:R-:W-:Y:S02]  /*5bd0*/  R2UR UR4, R96 ;  /* 0x00000000600472ca */ /* 0x000fe400000e0000 */
[----:B------:R-:W-:Y:S02]  /*5be0*/  ISETP.NE.U32.AND P4, PT, R78, RZ, PT ;  /* 0x000000ff4e00720c */ /* 0x000fe40003f85070 */
[----:B------:R-:W-:Y:S02]  /*5bf0*/  ISETP.NE.U32.AND P2, PT, RZ, UR54, PT ;  /* 0x00000036ff007c0c */ /* 0x000fe4000bf45070 */
[----:B------:R-:W-:Y:S02]  /*5c00*/  ISETP.NE.AND.EX P4, PT, R79, RZ, PT, P4 ;  /* 0x000000ff4f00720c */ /* 0x000fe40003f85340 */
[----:B------:R-:W-:Y:S01]  /*5c10*/  ISETP.NE.AND.EX P2, PT, RZ, UR55, PT, P2 ;  /* 0x00000037ff007c0c */ /* 0x000fe2000bf45320 */
[----:B------:R-:W-:Y:S02]  /*5c20*/  UISETP.NE.AND UP2, UPT, UR6, URZ, UPT ;  /* 0x000000ff0600728c */ /* 0x000fe4000bf45270 */
[----:B------:R-:W-:Y:S04]  /*5c30*/  UISETP.NE.U32.AND UP0, UPT, UR5, URZ, UPT ;  /* 0x000000ff0500728c */ /* 0x000fe8000bf05070 */
[----:B------:R-:W-:Y:S01]  /*5c40*/  UISETP.NE.AND.EX UP1, UPT, UR4, URZ, UPT, UP0 ;  /* 0x000000ff0400728c */ /* 0x000fe2000bf25300 */
[----:B------:R-:W-:Y:S01]  /*5c50*/  PLOP3.LUT P1, PT, PT, PT, UP2, 0x80, 0x8 ;  /* 0x000000000008781c */ /* 0x000fe20003f2f028 */
[----:B------:R-:W-:Y:S03]  /*5c60*/  UPLOP3.LUT UP0, UPT, UPT, UPT, UPT, 0x40, 0x4 ;  /* 0x000000000004789c */ /* 0x000fe60003f0e870 */
[----:B------:R-:W-:Y:S06]  /*5c70*/  @UP2 UPLOP3.LUT UP0, UPT, UPT, UPT, UP1, 0x80, 0x8 ;  /* 0x000000000008289c */ /* 0x000fec0003f0f010 */
[----:B------:R-:W-:Y:S01]  /*5c80*/  PLOP3.LUT P0, PT, PT, PT, UP0, 0x80, 0x8 ;  /* 0x000000000008781c */ /* 0x000fe20003f0f008 */
[----:B------:R-:W-:Y:S01]  /*5c90*/  @!UPT UIADD3 URZ, UPT, UPT, URZ, URZ, URZ ;  /* 0x000000fffffff290 */ /* 0x000fe2000fffe0ff */
[----:B------:R-:W-:Y:S11]  /*5ca0*/  BRA.U !UP1, `(.L_x_97) ;  /* 0x0000000109407547 */ /* 0x000ff6000b800000 */
[----:B------:R-:W-:Y:S01]  /*5cb0*/  UISETP.NE.U32.AND UP0, UPT, UR54, URZ, UPT ;  /* 0x000000ff3600728c */ /* 0x000fe2000bf05070 */
[----:B------:R-:W-:Y:S01]  /*5cc0*/  R2UR UR6, R97 ;  /* 0x00000000610672ca */ /* 0x000fe200000e0000 */
[----:B------:R-:W2:Y:S01]  /*5cd0*/  LDCU.64 UR8, c[0x0][0x358] ;  /* 0x00006b00ff0877ac */ /* 0x000ea20008000a00 */
[----:B------:R-:W-:Y:S02]  /*5ce0*/  HFMA2 R80, -RZ, RZ, 0, 5.9604644775390625e-08 ;  /* 0x00000001ff507431 */ /* 0x000fe400000001ff */
[----:B-1----:R-:W-:Y:S01]  /*5cf0*/  IMAD.MOV.U32 R0, RZ, RZ, 0x1 ;  /* 0x00000001ff007424 */ /* 0x002fe200078e00ff */
[----:B------:R-:W-:Y:S06]  /*5d00*/  UISETP.NE.AND.EX UP0, UPT, UR55, URZ, UPT, UP0 ;  /* 0x000000ff3700728c */ /* 0x000fec000bf05300 */
[----:B------:R-:W-:Y:S05]  /*5d10*/  PLOP3.LUT P3, PT, PT, PT, UP0, 0x80, 0x8 ;  /* 0x000000000008781c */ /* 0x000fea0003f6f008 */
[----:B------:R-:W1:Y:S01]  /*5d20*/  @UP0 LDCU.64 UR4, c[0x0][0x888] ;  /* 0x00011100ff0407ac */ /* 0x000e620008000a00 */
[----:B------:R-:W-:Y:S07]  /*5d30*/  @UP0 UIMAD UR6, UR36, UR6, URZ ;  /* 0x00000006240602a4 */ /* 0x000fee000f8e02ff */
[----:B------:R-:W-:Y:S01]  /*5d40*/  @!P3 PRMT R80, R0, 0x7610, R80 ;  /* 0x000076100050b816 */ /* 0x000fe20000000050 */
[----:B-1----:R-:W-:Y:S06]  /*5d50*/  @UP0 UIMAD.WIDE UR4, UR6, 0x4, UR4 ;  /* 0x00000004060408a5 */ /* 0x002fec000f8e0204 */
[----:B------:R-:W-:Y:S02]  /*5d60*/  IMAD.U32 R2, RZ, RZ, UR4 ;  /* 0x00000004ff027e24 */ /* 0x000fe4000f8e00ff */
[----:B------:R-:W-:Y:S03]  /*5d70*/  IMAD.U32 R3, RZ, RZ, UR5 ;  /* 0x00000005ff037e24 */ /* 0x000fe6000f8e00ff */
[----:B------:R-:W1:Y:S02]  /*5d80*/  @!UP0 LDCU UR4, c[0x0][0x880] ;  /* 0x00011000ff0487ac */ /* 0x000e640008000800 */
[----:B--2--5:R2:W5:Y:S02]  /*5d90*/  @P3 LDG.E R41, desc[UR8][R2.64] ;  /* 0x0000000802293981 */ /* 0x024564000c1e1900 */
[----:B-12---:R-:W-:Y:S02]  /*5da0*/  @!P3 MOV R41, UR4 ;  /* 0x000000040029bc02 */ /* 0x006fe40008000f00 */
.L_x_97:
[----:B------:R-:W-:Y:S05]  /*5db0*/  @!P4 BRA `(.L_x_98) ;  /* 0x000000000024c947 */ /* 0x000fea0003800000 */
[----:B------:R-:W-:Y:S01]  /*5dc0*/  ISETP.NE.U32.AND P3, PT, R76, RZ, PT ;  /* 0x000000ff4c00720c */ /* 0x000fe20003f65070 */
[----:B------:R-:W2:Y:S03]  /*5dd0*/  LDCU.64 UR4, c[0x0][0x358] ;  /* 0x00006b00ff0477ac */ /* 0x000ea60008000a00 */
[----:B------:R-:W-:Y:S11]  /*5de0*/  ISETP.NE.AND.EX P3, PT, R77, RZ, PT, P3 ;  /* 0x000000ff4d00720c */ /* 0x000ff60003f65330 */
[----:B------:R-:W-:Y:S02]  /*5df0*/  @!UPT UIADD3 URZ, UPT, UPT, URZ, URZ, URZ ;  /* 0x000000fffffff290 */ /* 0x000fe4000fffe0ff */
[----:B------:R-:W3:Y:S01]  /*5e00*/  @P3 LDC.64 R2, c[0x0][0x8a8] ;  /* 0x00022a00ff023b82 */ /* 0x000ee20000000a00 */
[----:B-1----:R-:W-:Y:S04]  /*5e10*/  @P3 IMAD R0, R78, UR36, RZ ;  /* 0x000000244e003c24 */ /* 0x002fe8000f8e02ff */
[----:B---3--:R-:W-:Y:S05]  /*5e20*/  @P3 IMAD.WIDE R2, R0, 0x4, R2 ;  /* 0x0000000400023825 */ /* 0x008fea00078e0202 */
[----:B--2--5:R2:W5:Y:S02]  /*5e30*/  @P3 LDG.E R38, desc[UR4][R2.64] ;  /* 0x0000000402263981 */ /* 0x024564000c1e1900 */
[----:B--2---:R-:W3:Y:S02]  /*5e40*/  @!P3 LDC R38, c[0x0][0x8a0] ;  /* 0x00022800ff26bb82 */ /* 0x004ee40000000800 */
.L_x_98:
[----:B-----5:R-:W-:Y:S01]  /*5e50*/  FSETP.NEU.AND P3, PT, R41, RZ, PT ;  /* 0x000000ff2900720b */ /* 0x020fe20003f6d000 */
[----:B------:R-:W-:Y:S01]  /*5e60*/  BSSY B1, `(.L_x_99) ;  /* 0x0000039000017945 */ /* 0x000fe20003800000 */
[----:B------:R-:W-:Y:S01]  /*5e70*/  SEL R3, RZ, 0xffffffff, P2 ;  /* 0xffffffffff037807 */ /* 0x000fe20001000000 */
[----:B------:R-:W-:Y:S01]  /*5e80*/  IMAD.MOV.U32 R47, RZ, RZ, 0x1 ;  /* 0x00000001ff2f7424 */ /* 0x000fe200078e00ff */
[----:B------:R-:W-:Y:S01]  /*5e90*/  @P1 LOP3.LUT P2, RZ, R80, 0xff, RZ, 0xc0, !PT ;  /* 0x000000ff50ff1812 */ /* 0x000fe2000784c0ff */
[----:B------:R-:W-:Y:S01]  /*5ea0*/  IMAD R39, R36, 0x80, R37 ;  /* 0x0000008024277824 */ /* 0x000fe200078e0225 */
[----:B------:R-:W-:Y:S01]  /*5eb0*/  @P1 SEL R2, RZ, 0xffffffff, P3 ;  /* 0xffffffffff021807 */ /* 0x000fe20001800000 */
[----:B------:R-:W-:Y:S01]  /*5ec0*/  IMAD R87, R94, -0x10, R92 ;  /* 0xfffffff05e577824 */ /* 0x000fe200078e025c */
[----:B------:R-:W-:Y:S01]  /*5ed0*/  LOP3.LUT R90, R90, 0x1, RZ, 0x3c, !PT ;  /* 0x000000015a5a7812 */ /* 0x000fe200078e3cff */
[----:B------:R-:W-:Y:S01]  /*5ee0*/  IMAD.MOV.U32 R46, RZ, RZ, RZ ;  /* 0x000000ffff2e7224 */ /* 0x000fe200078e00ff */
[----:B------:R-:W-:Y:S02]  /*5ef0*/  @P0 SEL R2, R3, R2, !P2 ;  /* 0x0000000203020207 */ /* 0x000fe40005000000 */
[----:B------:R-:W-:Y:S02]  /*5f00*/  CS2R R74, SRZ ;  /* 0x00000000004a7805 */ /* 0x000fe4000001ff00 */
[----:B------:R-:W-:Y:S02]  /*5f10*/  LEA R99, R36, UR44, 0x3 ;  /* 0x0000002c24637c11 */ /* 0x000fe4000f8e18ff */
[----:B------:R-:W-:Y:S02]  /*5f20*/  CS2R R72, SRZ ;  /* 0x0000000000487805 */ /* 0x000fe4000001ff00 */
[----:B------:R-:W-:Y:S02]  /*5f30*/  @P1 LOP3.LUT R2, R2, 0x1, RZ, 0xc0, !PT ;  /* 0x0000000102021812 */ /* 0x000fe400078ec0ff */
[----:B------:R-:W-:Y:S02]  /*5f40*/  CS2R R66, SRZ ;  /* 0x0000000000427805 */ /* 0x000fe4000001ff00 */
[----:B-1----:R-:W-:Y:S02]  /*5f50*/  SHF.L.U32 R0, R89, 0x1f, RZ ;  /* 0x0000001f59007819 */ /* 0x002fe400000006ff */
[----:B------:R-:W-:Y:S02]  /*5f60*/  CS2R R64, SRZ ;  /* 0x0000000000407805 */ /* 0x000fe4000001ff00 */
[----:B------:R-:W-:Y:S02]  /*5f70*/  ISETP.NE.U32.OR P5, PT, R2, 0x1, !P1 ;  /* 0x000000010200780c */ /* 0x000fe40004fa5470 */
[----:B------:R-:W-:Y:S02]  /*5f80*/  CS2R R58, SRZ ;  /* 0x00000000003a7805 */ /* 0x000fe4000001ff00 */
[----:B------:R-:W-:Y:S02]  /*5f90*/  PLOP3.LUT P2, PT, PT, PT, UP1, 0x80, 0x8 ;  /* 0x000000000008781c */ /* 0x000fe40003f4f018 */
[----:B------:R-:W-:Y:S02]  /*5fa0*/  CS2R R56, SRZ ;  /* 0x0000000000387805 */ /* 0x000fe4000001ff00 */
[----:B------:R-:W-:Y:S02]  /*5fb0*/  LOP3.LUT P4, R85, R80, 0xff, RZ, 0xc0, !PT ;  /* 0x000000ff50557812 */ /* 0x000fe4000788c0ff */
[----:B------:R-:W-:Y:S02]  /*5fc0*/  CS2R R50, SRZ ;  /* 0x0000000000327805 */ /* 0x000fe4000001ff00 */
[----:B------:R-:W-:Y:S02]  /*5fd0*/  SEL R2, RZ, 0xffffffff, P3 ;  /* 0xffffffffff027807 */ /* 0x000fe40001800000 */
[----:B------:R-:W-:Y:S02]  /*5fe0*/  CS2R R48, SRZ ;  /* 0x0000000000307805 */ /* 0x000fe4000001ff00 */
[----:B------:R-:W-:Y:S02]  /*5ff0*/  P2R R98, PR, RZ, 0x20 ;  /* 0x00000020ff627803 */ /* 0x000fe40000000000 */
[----:B------:R-:W-:Y:S02]  /*6000*/  @P5 SHF.L.U32 R4, R90, 0x1f, RZ ;  /* 0x0000001f5a045819 */ /* 0x000fe400000006ff */
[----:B------:R-:W-:Y:S02]  /*6010*/  @P2 SEL R2, R3, R2, !P4 ;  /* 0x0000000203022207 */ /* 0x000fe40006000000 */
[----:B------:R-:W1:Y:S02]  /*6020*/  @P5 SYNCS.PHASECHK.TRANS64.TRYWAIT P1, [UR44+0x60], R4 ;  /* 0x00006004ff0055a7 */ /* 0x000e64000802112c */
[----:B------:R-:W-:Y:S04]  /*6030*/  LOP3.LUT R2, R2, 0x1, RZ, 0xc0, !PT ;  /* 0x0000000102027812 */ /* 0x000fe800078ec0ff */
[----:B------:R-:W-:Y:S04]  /*6040*/  ISETP.NE.U32.AND P2, PT, R2, 0x1, PT ;  /* 0x000000010200780c */ /* 0x000fe80003f45070 */
[----:B------:R-:W-:Y:S01]  /*6050*/  P2R R60, PR, RZ, 0x4 ;  /* 0x00000004ff3c7803 */ /* 0x000fe20000000000 */
[----:B------:R2:W4:Y:S01]  /*6060*/  SYNCS.PHASECHK.TRANS64.TRYWAIT P0, [R99+URZ+0xd0], R0 ;  /* 0x0000d000630075a7 */ /* 0x00052200080011ff */
[----:B-1----:R-:W-:Y:S01]  /*6070*/  @P5 SEL R47, RZ, 0x1, !P1 ;  /* 0x00000001ff2f5807 */ /* 0x002fe20004800000 */
[----:B--2---:R-:W-:Y:S06]  /*6080*/  @!P5 BRA `(.L_x_100) ;  /* 0x000000000058d947 */ /* 0x004fec0003800000 */
[----:B------:R-:W-:Y:S01]  /*6090*/  IMAD.MOV.U32 R75, RZ, RZ, RZ ;  /* 0x000000ffff4b7224 */ /* 0x000fe200078e00ff */
[----:B------:R-:W-:Y:S01]  /*60a0*/  ISETP.NE.AND P1, PT, R47, RZ, PT ;  /* 0x000000ff2f00720c */ /* 0x000fe20003f25270 */
[----:B------:R-:W-:Y:S01]  /*60b0*/  BSSY B0, `(.L_x_101) ;  /* 0x000000c000007945 */ /* 0x000fe20003800000 */
[----:B------:R-:W-:Y:S02]  /*60c0*/  CS2R R50, SRZ ;  /* 0x0000000000327805 */ /* 0x000fe4000001ff00 */
[----:B------:R-:W-:Y:S02]  /*60d0*/  CS2R R48, SRZ ;  /* 0x0000000000307805 */ /* 0x000fe4000001ff00 */
[----:B------:R-:W-:Y:S02]  /*60e0*/  CS2R R58, SRZ ;  /* 0x00000000003a7805 */ /* 0x000fe4000001ff00 */
[----:B------:R-:W-:Y:S02]  /*60f0*/  CS2R R56, SRZ ;  /* 0x0000000000387805 */ /* 0x000fe4000001ff00 */
[----:B------:R-:W-:Y:S02]  /*6100*/  CS2R R66, SRZ ;  /* 0x0000000000427805 */ /* 0x000fe4000001ff00 */
[----:B------:R-:W-:Y:S02]  /*6110*/  CS2R R64, SRZ ;  /* 0x0000000000407805 */ /* 0x000fe4000001ff00 */
[----:B------:R-:W-:Y:S01]  /*6120*/  CS2R R72, SRZ ;  /* 0x0000000000487805 */ /* 0x000fe2000001ff00 */
[----:B------:R-:W-:Y:S06]  /*6130*/  @P1 BRA `(.L_x_102) ;  /* 0x00000000000c1947 */ /* 0x000fec0003800000 */
[----:B------:R-:W-:Y:S04]  /*6140*/  SHF.L.U32 R3, R90, 0x1f, RZ ;  /* 0x0000001f5a037819 */ /* 0x000fe800000006ff */
[----:B------:R-:W1:Y:S02]  /*6150*/  SYNCS.PHASECHK.TRANS64.TRYWAIT P1, [UR44+0x60], R3 ;  /* 0x00006003ff0075a7 */ /* 0x000e64000802112c */
[----:B-1----:R-:W-:Y:S05]  /*6160*/  @!P1 BRA `(.L_x_103) ;  /* 0x0000003c00a89947 */ /* 0x002fea0003800000 */
.L_x_102:
[----:B------:R-:W-:Y:S05]  /*6170*/  BSYNC B0 ;  /* 0x0000000000007941 */ /* 0x000fea0003800000 */
.L_x_101:
[----:B------:R-:W-:Y:S01]  /*6180*/  ISETP.NE.AND P1, PT, R60, RZ, PT ;  /* 0x000000ff3c00720c */ /* 0x000fe20003f25270 */
[----:B------:R-:W-:Y:S11]  /*6190*/  HFMA2 R46, -RZ, RZ, 0, 5.9604644775390625e-08 ;  /* 0x00000001ff2e7431 */ /* 0x000ff600000001ff */
[----:B------:R-:W-:Y:S01]  /*61a0*/  @!UPT UIADD3 URZ, UPT, UPT, URZ, URZ, URZ ;  /* 0x000000fffffff290 */ /* 0x000fe2000fffe0ff */
[----:B------:R2:W1:Y:S04]  /*61b0*/  @P1 LDS.128 R48, [R93] ;  /* 0x000000005d301984 */ /* 0x0004680000000c00 */
[----:B------:R2:W1:Y:S04]  /*61c0*/  @P1 LDS.128 R56, [R92+0x10] ;  /* 0x000010005c381984 */ /* 0x0004680000000c00 */
[----:B------:R2:W1:Y:S04]  /*61d0*/  @P1 LDS.128 R64, [R91+0x20] ;  /* 0x000020005b401984 */ /* 0x0004680000000c00 */
[----:B------:R2:W1:Y:S02]  /*61e0*/  @P1 LDS.128 R72, [R87+0x30] ;  /* 0x0000300057481984 */ /* 0x0004640000000c00 */
.L_x_100:
[----:B------:R-:W-:Y:S05]  /*61f0*/  BSYNC B1 ;  /* 0x0000000000017941 */ /* 0x000fea0003800000 */
.L_x_99:
[----:B-1----:R-:W-:Y:S04]  /*6200*/  SHF.R.U32.HI R2, RZ, 0x15, R39 ;  /* 0x00000015ff027819 */ /* 0x002fe80000011627 */
[----:B------:R-:W-:Y:S01]  /*6210*/  LOP3.LUT P1, RZ, R2, 0x3, R81, 0x48, !PT ;  /* 0x0000000302ff7812 */ /* 0x000fe20007824851 */
[----:B------:R-:W-:Y:S01]  /*6220*/  @!UPT UIADD3 URZ, UPT, UPT, URZ, URZ, URZ ;  /* 0x000000fffffff290 */ /* 0x000fe2000fffe0ff */
[----:B----4-:R-:W-:Y:S11]  /*6230*/  @P0 BRA `(.L_x_104) ;  /* 0x0000000000080947 */ /* 0x010ff60003800000 */
[----:B------:R-:W1:Y:S02]  /*6240*/  SYNCS.PHASECHK.TRANS64.TRYWAIT P0, [R99+URZ+0xd0], R0 ;  /* 0x0000d000630075a7 */ /* 0x000e6400080011ff */
[----:B-1----:R-:W-:Y:S05]  /*6250*/  @!P0 BRA `(.L_x_105) ;  /* 0x0000003c00848947 */ /* 0x002fea0003800000 */
.L_x_104:
[----:B------:R-:W-:Y:S05]  /*6260*/  @!P1 BRA `(.L_x_106) ;  /* 0x0000000000409947 */ /* 0x000fea0003800000 */
[----:B------:R-:W4:Y:S01]  /*6270*/  LDCU.64 UR8, c[0x4][0x70] ;  /* 0x01000e00ff0877ac */ /* 0x000f220008000a00 */
[----:B------:R-:W-:Y:S01]  /*6280*/  MOV R3, 0x0 ;  /* 0x0000000000037802 */ /* 0x000fe20000000f00 */
[----:B------:R-:W-:Y:S02]  /*6290*/  HFMA2 R12, -RZ, RZ, 0, 5.9604644775390625e-08 ;  /* 0x00000001ff0c7431 */ /* 0x000fe400000001ff */
[----:B------:R-:W-:Y:S02]  /*62a0*/  IMAD.MOV.U32 R8, RZ, RZ, 0x192 ;  /* 0x00000192ff087424 */ /* 0x000fe400078e00ff */
[----:B------:R-:W-:Y:S01]  /*62b0*/  IMAD.MOV.U32 R13, RZ, RZ, RZ ;  /* 0x000000ffff0d7224 */ /* 0x000fe200078e00ff */
[----:B------:R-:W5:Y:S01]  /*62c0*/  LDCU.64 UR6, c[0x4][0x78] ;  /* 0x01000f00ff0677ac */ /* 0x000f620008000a00 */
[----:B------:R-:W1:Y:S01]  /*62d0*/  LDC.64 R2, c[0x4][R3] ;  /* 0x0100000003027b82 */ /* 0x000e620000000a00 */
[----:B------:R-:W2:Y:S01]  /*62e0*/  LDCU.64 UR4, c[0x4][0x10] ;  /* 0x01000200ff0477ac */ /* 0x000ea20008000a00 */
[----:B----4-:R-:W-:Y:S01]  /*62f0*/  MOV R5, UR9 ;  /* 0x0000000900057c02 */ /* 0x010fe20008000f00 */
[----:B------:R-:W-:Y:S01]  /*6300*/  IMAD.U32 R4, RZ, RZ, UR8 ;  /* 0x00000008ff047e24 */ /* 0x000fe2000f8e00ff */
[----:B-----5:R-:W-:Y:S01]  /*6310*/  MOV R7, UR7 ;  /* 0x0000000700077c02 */ /* 0x020fe20008000f00 */
[----:B------:R-:W-:Y:S01]  /*6320*/  IMAD.U32 R6, RZ, RZ, UR6 ;  /* 0x00000006ff067e24 */ /* 0x000fe2000f8e00ff */
[----:B--2---:R-:W-:Y:S01]  /*6330*/  MOV R11, UR5 ;  /* 0x00000005000b7c02 */ /* 0x004fe20008000f00 */
[----:B------:R-:W-:Y:S02]  /*6340*/  IMAD.U32 R10, RZ, RZ, UR4 ;  /* 0x00000004ff0a7e24 */ /* 0x000fe4000f8e00ff */
[----:B------:R-:W-:Y:S07]  /*6350*/  LEPC R20, `(.L_x_106) ;  /* 0x000000001014794e */ /* 0x000fee0000000000 */
[----:B-1-3--:R-:W-:Y:S05]  /*6360*/  CALL.ABS.NOINC R2 ;  /* 0x0000000002007343 */ /* 0x00afea0003c00000 */
.L_x_106:
[C---:B------:R-:W-:Y:S01]  /*6370*/  SHF.L.U32 R40, R48.reuse, 0x10, RZ ;  /* 0x0000001030287819 */ /* 0x040fe200000006ff */
[----:B------:R-:W-:Y:S05]  /*6380*/  WARPSYNC.ALL ;  /* 0x0000000000007948 */ /* 0x000fea0003800000 */
[----:B------:R-:W-:Y:S01]  /*6390*/  R2UR UR4, R39 ;  /* 0x00000000270472ca */ /* 0x000fe200000e0000 */
[----:B------:R-:W-:Y:S01]  /*63a0*/  BSSY.RECONVERGENT B0, `(.L_x_107) ;  /* 0x0000088000007945 */ /* 0x000fe20003800200 */
[----:B------:R-:W-:Y:S02]  /*63b0*/  LOP3.LUT R43, R48, 0xffff0000, RZ, 0xc0, !PT ;  /* 0xffff0000302b7812 */ /* 0x000fe400078ec0ff */
[----:B------:R-:W-:Y:S02]  /*63c0*/  SHF.L.U32 R42, R49, 0x10, RZ ;  /* 0x00000010312a7819 */ /* 0x000fe400000006ff */
[----:B------:R-:W-:Y:S02]  /*63d0*/  SHF.L.U32 R45, R51, 0x10, RZ ;  /* 0x00000010332d7819 */ /* 0x000fe400000006ff */
[----:B------:R-:W-:Y:S02]  /*63e0*/  LOP3.LUT R44, R75, 0xffff0000, RZ, 0xc0, !PT ;  /* 0xffff00004b2c7812 */ /* 0x000fe400078ec0ff */
[----:B------:R-:W-:Y:S03]  /*63f0*/  ISETP.NE.AND P0, PT, R95, RZ, PT ;  /* 0x000000ff5f00720c */ /* 0x000fe60003f05270 */
[----:B------:R-:W1:Y:S02]  /*6400*/  LDTM.x32 R4, tmem[UR4] ;  /* 0x00000004000479ee */ /* 0x000e6400082c0000 */
[C---:B-1-3--:R-:W-:Y:S01]  /*6410*/  FMUL R0, R38.reuse, R4 ;  /* 0x0000000426007220 */ /* 0x04afe20000400000 */
[C---:B------:R-:W-:Y:S01]  /*6420*/  FMUL R2, R38.reuse, R5 ;  /* 0x0000000526027220 */ /* 0x040fe20000400000 */
[C---:B------:R-:W-:Y:S01]  /*6430*/  FMUL R3, R38.reuse, R6 ;  /* 0x0000000626037220 */ /* 0x040fe20000400000 */
[----:B------:R-:W-:Y:S01]  /*6440*/  FMUL R7, R38, R7 ;  /* 0x0000000726077220 */ /* 0x000fe20000400000 */
[----:B------:R-:W-:Y:S01]  /*6450*/  FFMA R0, R41, R40, R0 ;  /* 0x0000002829007223 */ /* 0x000fe20000000000 */
[----:B------:R-:W-:Y:S01]  /*6460*/  LOP3.LUT R40, R49, 0xffff0000, RZ, 0xc0, !PT ;  /* 0xffff000031287812 */ /* 0x000fe200078ec0ff */
[C---:B------:R-:W-:Y:S01]  /*6470*/  FFMA R2, R41.reuse, R43, R2 ;  /* 0x0000002b29027223 */ /* 0x040fe20000000002 */
[C---:B------:R-:W-:Y:S01]  /*6480*/  SHF.L.U32 R43, R50.reuse, 0x10, RZ ;  /* 0x00000010322b7819 */ /* 0x040fe200000006ff */
[C---:B------:R-:W-:Y:S01]  /*6490*/  FFMA R3, R41.reuse, R42, R3 ;  /* 0x0000002a29037223 */ /* 0x040fe20000000003 */
[----:B------:R-:W-:Y:S01]  /*64a0*/  LOP3.LUT R42, R50, 0xffff0000, RZ, 0xc0, !PT ;  /* 0xffff0000322a7812 */ /* 0x000fe200078ec0ff */
[----:B------:R-:W-:Y:S01]  /*64b0*/  FMUL R4, R38, R8 ;  /* 0x0000000826047220 */ /* 0x000fe20000400000 */
[----:B------:R-:W-:Y:S01]  /*64c0*/  F2FP.BF16.F32.PACK_AB R52, R2, R0 ;  /* 0x000000000234723e */ /* 0x000fe200000010ff */
[----:B------:R-:W-:Y:S01]  /*64d0*/  FFMA R7, R41, R40, R7 ;  /* 0x0000002829077223 */ /* 0x000fe20000000007 */
[----:B------:R-:W-:Y:S01]  /*64e0*/  LOP3.LUT R40, R51, 0xffff0000, RZ, 0xc0, !PT ;  /* 0xffff000033287812 */ /* 0x000fe200078ec0ff */
[C---:B------:R-:W-:Y:S01]  /*64f0*/  FMUL R5, R38.reuse, R9 ;  /* 0x0000000926057220 */ /* 0x040fe20000400000 */
[C---:B------:R-:W-:Y:S01]  /*6500*/  FMUL R6, R38.reuse, R10 ;  /* 0x0000000a26067220 */ /* 0x040fe20000400000 */
[----:B------:R-:W-:Y:S01]  /*6510*/  FMUL R11, R38, R11 ;  /* 0x0000000b260b7220 */ /* 0x000fe20000400000 */
[----:B------:R-:W-:Y:S01]  /*6520*/  F2FP.BF16.F32.PACK_AB R53, R7, R3 ;  /* 0x000000030735723e */ /* 0x000fe200000010ff */
[C---:B------:R-:W-:Y:S01]  /*6530*/  FFMA R4, R41.reuse, R43, R4 ;  /* 0x0000002b29047223 */ /* 0x040fe20000000004 */
[C---:B------:R-:W-:Y:S01]  /*6540*/  SHF.L.U32 R43, R56.reuse, 0x10, RZ ;  /* 0x00000010382b7819 */ /* 0x040fe200000006ff */
[----:B------:R-:W-:Y:S01]  /*6550*/  FFMA R5, R41, R42, R5 ;  /* 0x0000002a29057223 */ /* 0x000fe20000000005 */
[----:B------:R-:W-:Y:S01]  /*6560*/  LOP3.LUT R42, R57, 0xffff0000, RZ, 0xc0, !PT ;  /* 0xffff0000392a7812 */ /* 0x000fe200078ec0ff */
[----:B------:R-:W-:Y:S01]  /*6570*/  FFMA R6, R41, R45, R6 ;  /* 0x0000002d29067223 */ /* 0x000fe20000000006 */
[----:B------:R-:W-:Y:S01]  /*6580*/  SHF.L.U32 R45, R57, 0x10, RZ ;  /* 0x00000010392d7819 */ /* 0x000fe200000006ff */
[----:B------:R-:W-:Y:S01]  /*6590*/  FFMA R11, R41, R40, R11 ;  /* 0x00000028290b7223 */ /* 0x000fe2000000000b */
[----:B------:R-:W-:Y:S01]  /*65a0*/  LOP3.LUT R40, R56, 0xffff0000, RZ, 0xc0, !PT ;  /* 0xffff000038287812 */ /* 0x000fe200078ec0ff */
[C---:B------:R-:W-:Y:S01]  /*65b0*/  FMUL R8, R38.reuse, R12 ;  /* 0x0000000c26087220 */ /* 0x040fe20000400000 */
[----:B------:R-:W-:Y:S01]  /*65c0*/  F2FP.BF16.F32.PACK_AB R54, R5, R4 ;  /* 0x000000040536723e */ /* 0x000fe200000010ff */
[C---:B------:R-:W-:Y:S01]  /*65d0*/  FMUL R9, R38.reuse, R13 ;  /* 0x0000000d26097220 */ /* 0x040fe20000400000 */
[----:B------:R-:W-:Y:S01]  /*65e0*/  F2FP.BF16.F32.PACK_AB R55, R11, R6 ;  /* 0x000000060b37723e */ /* 0x000fe200000010ff */
[C---:B------:R-:W-:Y:S01]  /*65f0*/  FMUL R10, R38.reuse, R14 ;  /* 0x0000000e260a7220 */ /* 0x040fe20000400000 */
[----:B------:R-:W-:Y:S01]  /*6600*/  FMUL R15, R38, R15 ;  /* 0x0000000f260f7220 */ /* 0x000fe20000400000 */
[----:B------:R-:W-:Y:S01]  /*6610*/  FFMA R8, R41, R43, R8 ;  /* 0x0000002b29087223 */ /* 0x000fe20000000008 */
[----:B------:R-:W-:Y:S01]  /*6620*/  SHF.L.U32 R43, R59, 0x10, RZ ;  /* 0x000000103b2b7819 */ /* 0x000fe200000006ff */
[C---:B------:R-:W-:Y:S01]  /*6630*/  FFMA R9, R41.reuse, R40, R9 ;  /* 0x0000002829097223 */ /* 0x040fe20000000009 */
[C---:B------:R-:W-:Y:S01]  /*6640*/  SHF.L.U32 R40, R58.reuse, 0x10, RZ ;  /* 0x000000103a287819 */ /* 0x040fe200000006ff */
        /* <DEDUP_REMOVED lines=8> */
[----:B------:R-:W-:Y:S01]  /*66d0*/  FMUL R14, R38, R18 ;  /* 0x00000012260e7220 */ /* 0x000fe20000400000 */
[----:B------:R-:W-:Y:S01]  /*66e0*/  FFMA R12, R41, R40, R12 ;  /* 0x00000028290c7223 */ /* 0x000fe2000000000c */
[----:B------:R-:W-:Y:S01]  /*66f0*/  LOP3.LUT R40, R59, 0xffff0000, RZ, 0xc0, !PT ;  /* 0xffff00003b287812 */ /* 0x000fe200078ec0ff */
[C---:B------:R-:W-:Y:S01]  /*6700*/  FFMA R13, R41.reuse, R42, R13 ;  /* 0x0000002a290d7223 */ /* 0x040fe2000000000d */
[----:B------:R-:W-:Y:S01]  /*6710*/  LOP3.LUT R42, R64, 0xffff0000, RZ, 0xc0, !PT ;  /* 0xffff0000402a7812 */ /* 0x000fe200078ec0ff */
[----:B------:R-:W-:Y:S01]  /*6720*/  FMUL R19, R38, R19 ;  /* 0x0000001326137220 */ /* 0x000fe20000400000 */
[----:B------:R-:W-:Y:S01]  /*6730*/  FFMA R14, R41, R43, R14 ;  /* 0x0000002b290e7223 */ /* 0x000fe2000000000e */
[----:B------:R-:W-:Y:S01]  /*6740*/  SHF.L.U32 R43, R64, 0x10, RZ ;  /* 0x00000010402b7819 */ /* 0x000fe200000006ff */
[----:B------:R1:W-:Y:S01]  /*6750*/  STS.128 [R93], R52 ;  /* 0x000000345d007388 */ /* 0x0003e20000000c00 */
[----:B------:R-:W-:Y:S01]  /*6760*/  F2FP.BF16.F32.PACK_AB R70, R13, R12 ;  /* 0x0000000c0d46723e */ /* 0x000fe200000010ff */
[C---:B------:R-:W-:Y:S01]  /*6770*/  FMUL R16, R38.reuse, R20 ;  /* 0x0000001426107220 */ /* 0x040fe20000400000 */
        /* <DEDUP_REMOVED lines=8> */
[C---:B------:R-:W-:Y:S01]  /*6800*/  FFMA R17, R41.reuse, R42, R17 ;  /* 0x0000002a29117223 */ /* 0x040fe20000000011 */
[----:B------:R-:W-:Y:S01]  /*6810*/  FFMA R18, R41, R45, R18 ;  /* 0x0000002d29127223 */ /* 0x000fe20000000012 */
[----:B------:R1:W-:Y:S01]  /*6820*/  STS.128 [R92+0x10], R68 ;  /* 0x000010445c007388 */ /* 0x0003e20000000c00 */
[----:B------:R-:W-:Y:S01]  /*6830*/  SHF.L.U32 R45, R67, 0x10, RZ ;  /* 0x00000010432d7819 */ /* 0x000fe200000006ff */
[----:B------:R-:W-:Y:S01]  /*6840*/  FFMA R23, R41, R40, R23 ;  /* 0x0000002829177223 */ /* 0x000fe20000000017 */
[----:B------:R-:W-:Y:S01]  /*6850*/  LOP3.LUT R40, R66, 0xffff0000, RZ, 0xc0, !PT ;  /* 0xffff000042287812 */ /* 0x000fe200078ec0ff */
[C---:B------:R-:W-:Y:S01]  /*6860*/  FMUL R20, R38.reuse, R24 ;  /* 0x0000001826147220 */ /* 0x040fe20000400000 */
[----:B------:R-:W-:Y:S01]  /*6870*/  LOP3.LUT R42, R67, 0xffff0000, RZ, 0xc0, !PT ;  /* 0xffff0000432a7812 */ /* 0x000fe200078ec0ff */
[C---:B------:R-:W-:Y:S01]  /*6880*/  FMUL R21, R38.reuse, R25 ;  /* 0x0000001926157220 */ /* 0x040fe20000400000 */
[----:B------:R-:W-:Y:S01]  /*6890*/  F2FP.BF16.F32.PACK_AB R100, R17, R16 ;  /* 0x000000101164723e */ /* 0x000fe200000010ff */
[C---:B------:R-:W-:Y:S01]  /*68a0*/  FMUL R22, R38.reuse, R26 ;  /* 0x0000001a26167220 */ /* 0x040fe20000400000 */
[----:B------:R-:W-:Y:S01]  /*68b0*/  FMUL R27, R38, R27 ;  /* 0x0000001b261b7220 */ /* 0x000fe20000400000 */
[C---:B------:R-:W-:Y:S01]  /*68c0*/  FFMA R20, R41.reuse, R43, R20 ;  /* 0x0000002b29147223 */ /* 0x040fe20000000014 */
[C---:B------:R-:W-:Y:S01]  /*68d0*/  FFMA R21, R41.reuse, R40, R21 ;  /* 0x0000002829157223 */ /* 0x040fe20000000015 */
[C---:B------:R-:W-:Y:S01]  /*68e0*/  FFMA R22, R41.reuse, R45, R22 ;  /* 0x0000002d29167223 */ /* 0x040fe20000000016 */
[----:B------:R-:W-:Y:S01]  /*68f0*/  FFMA R27, R41, R42, R27 ;  /* 0x0000002a291b7223 */ /* 0x000fe2000000001b */
[----:B------:R-:W-:Y:S01]  /*6900*/  SHF.L.U32 R40, R72, 0x10, RZ ;  /* 0x0000001048287819 */ /* 0x000fe200000006ff */
[----:B------:R-:W-:Y:S01]  /*6910*/  FMUL R24, R38, R28 ;  /* 0x0000001c26187220 */ /* 0x000fe20000400000 */
[----:B------:R-:W-:Y:S01]  /*6920*/  LOP3.LUT R42, R72, 0xffff0000, RZ, 0xc0, !PT ;  /* 0xffff0000482a7812 */ /* 0x000fe200078ec0ff */
[C---:B------:R-:W-:Y:S01]  /*6930*/  FMUL R25, R38.reuse, R29 ;  /* 0x0000001d26197220 */ /* 0x040fe20000400000 */
[----:B------:R-:W-:Y:S01]  /*6940*/  SHF.L.U32 R43, R73, 0x10, RZ ;  /* 0x00000010492b7819 */ /* 0x000fe200000006ff */
[C---:B------:R-:W-:Y:S01]  /*6950*/  FMUL R26, R38.reuse, R30 ;  /* 0x0000001e261a7220 */ /* 0x040fe20000400000 */
[C---:B------:R-:W-:Y:S01]  /*6960*/  FFMA R24, R41.reuse, R40, R24 ;  /* 0x0000002829187223 */ /* 0x040fe20000000018 */
[----:B------:R-:W-:Y:S01]  /*6970*/  FFMA R25, R41, R42, R25 ;  /* 0x0000002a29197223 */ /* 0x000fe20000000019 */
[----:B------:R-:W-:Y:S01]  /*6980*/  LOP3.LUT R40, R73, 0xffff0000, RZ, 0xc0, !PT ;  /* 0xffff000049287812 */ /* 0x000fe200078ec0ff */
[----:B------:R-:W-:Y:S01]  /*6990*/  FFMA R26, R41, R43, R26 ;  /* 0x0000002b291a7223 */ /* 0x000fe2000000001a */
[----:B------:R-:W-:Y:S01]  /*69a0*/  FMUL R31, R38, R31 ;  /* 0x0000001f261f7220 */ /* 0x000fe20000400000 */
[----:B------:R-:W-:Y:S01]  /*69b0*/  SHF.L.U32 R43, R74, 0x10, RZ ;  /* 0x000000104a2b7819 */ /* 0x000fe200000006ff */
[----:B------:R-:W-:Y:S01]  /*69c0*/  FMUL R28, R38, R32 ;  /* 0x00000020261c7220 */ /* 0x000fe20000400000 */
[----:B------:R-:W-:Y:S01]  /*69d0*/  LOP3.LUT R42, R74, 0xffff0000, RZ, 0xc0, !PT ;  /* 0xffff00004a2a7812 */ /* 0x000fe200078ec0ff */
[C---:B------:R-:W-:Y:S01]  /*69e0*/  FMUL R29, R38.reuse, R33 ;  /* 0x00000021261d7220 */ /* 0x040fe20000400000 */
[----:B------:R-:W-:Y:S01]  /*69f0*/  SHF.L.U32 R45, R75, 0x10, RZ ;  /* 0x000000104b2d7819 */ /* 0x000fe200000006ff */
[C---:B------:R-:W-:Y:S01]  /*6a00*/  FMUL R30, R38.reuse, R34 ;  /* 0x00000022261e7220 */ /* 0x040fe20000400000 */
[----:B------:R-:W-:Y:S01]  /*6a10*/  FFMA R31, R41, R40, R31 ;  /* 0x00000028291f7223 */ /* 0x000fe2000000001f */
[----:B------:R-:W-:Y:S01]  /*6a20*/  FMUL R35, R38, R35 ;  /* 0x0000002326237220 */ /* 0x000fe20000400000 */
[----:B------:R-:W-:Y:S01]  /*6a30*/  F2FP.BF16.F32.PACK_AB R101, R23, R18 ;  /* 0x000000121765723e */ /* 0x000fe200000010ff */
[----:B------:R-:W-:Y:S01]  /*6a40*/  FFMA R28, R41, R43, R28 ;  /* 0x0000002b291c7223 */ /* 0x000fe2000000001c */
[----:B------:R-:W-:Y:S01]  /*6a50*/  F2FP.BF16.F32.PACK_AB R102, R21, R20 ;  /* 0x000000141566723e */ /* 0x000fe200000010ff */
[----:B------:R-:W-:Y:S01]  /*6a60*/  FFMA R29, R41, R42, R29 ;  /* 0x0000002a291d7223 */ /* 0x000fe2000000001d */
[----:B------:R-:W-:Y:S01]  /*6a70*/  F2FP.BF16.F32.PACK_AB R103, R27, R22 ;  /* 0x000000161b67723e */ /* 0x000fe200000010ff */
[C---:B------:R-:W-:Y:S01]  /*6a80*/  FFMA R30, R41.reuse, R45, R30 ;  /* 0x0000002d291e7223 */ /* 0x040fe2000000001e */
[----:B------:R-:W-:Y:S01]  /*6a90*/  FFMA R35, R41, R44, R35 ;  /* 0x0000002c29237223 */ /* 0x000fe20000000023 */
[----:B------:R-:W-:Y:S02]  /*6aa0*/  F2FP.BF16.F32.PACK_AB R104, R25, R24 ;  /* 0x000000181968723e */ /* 0x000fe400000010ff */
[----:B------:R1:W-:Y:S01]  /*6ab0*/  STS.128 [R91+0x20], R100 ;  /* 0x000020645b007388 */ /* 0x0003e20000000c00 */
[----:B------:R-:W-:Y:S02]  /*6ac0*/  F2FP.BF16.F32.PACK_AB R105, R31, R26 ;  /* 0x0000001a1f69723e */ /* 0x000fe400000010ff */
[----:B------:R-:W-:Y:S02]  /*6ad0*/  F2FP.BF16.F32.PACK_AB R106, R29, R28 ;  /* 0x0000001c1d6a723e */ /* 0x000fe400000010ff */
[----:B------:R-:W-:Y:S05]  /*6ae0*/  F2FP.BF16.F32.PACK_AB R107, R35, R30 ;  /* 0x0000001e236b723e */ /* 0x000fea00000010ff */
[----:B------:R1:W-:Y:S01]  /*6af0*/  STS.128 [R87+0x30], R104 ;  /* 0x0000306857007388 */ /* 0x0003e20000000c00 */
[----:B------:R-:W-:Y:S01]  /*6b00*/  @!PT LDS RZ, [RZ] ;  /* 0x00000000fffff984 */ /* 0x000fe20000000800 */
[----:B------:R-:W-:Y:S01]  /*6b10*/  @!PT LDS RZ, [RZ] ;  /* 0x00000000fffff984 */ /* 0x000fe20000000800 */
[----:B------:R-:W-:Y:S01]  /*6b20*/  @!PT LDS RZ, [RZ] ;  /* 0x00000000fffff984 */ /* 0x000fe20000000800 */
[----:B------:R-:W-:Y:S01]  /*6b30*/  @!PT LDS RZ, [RZ] ;  /* 0x00000000fffff984 */ /* 0x000fe20000000800 */
[----:B------:R3:W-:Y:S07]  /*6b40*/  MEMBAR.ALL.CTA ;  /* 0x0000000000007992 */ /* 0x0007ee0000008000 */
[----:B---3--:R-:W3:Y:S02]  /*6b50*/  FENCE.VIEW.ASYNC.S ;  /* 0x00000000000073c6 */ /* 0x008ee40000000000 */
[----:B---3--:R-:W-:Y:S06]  /*6b60*/  BAR.SYNC.DEFER_BLOCKING 0x1, 0x80 ;  /* 0x0042000000007b1d */ /* 0x008fec0000010000 */
[----:B------:R-:W-:Y:S05]  /*6b70*/  @P0 BRA `(.L_x_108) ;  /* 0x0000000000280947 */ /* 0x000fea0003800000 */
[----:B------:R-:W3:Y:S01]  /*6b80*/  LDCU.64 UR6, c[0x0][0x348] ;  /* 0x00006900ff0677ac */ /* 0x000ee20008000a00 */
[----:B------:R-:W-:Y:S01]  /*6b90*/  UIADD3 UR4, UPT, UPT, UR44, 0x200, URZ ;  /* 0x000002002c047890 */ /* 0x000fe2000fffe0ff */
[----:B------:R-:W-:Y:S05]  /*6ba0*/  UMOV UR51, UR36 ;  /* 0x0000002400337c82 */ /* 0x000fea0008000000 */
[----:B------:R-:W-:Y:S04]  /*6bb0*/  MOV R84, UR4 ;  /* 0x0000000400547c02 */ /* 0x000fe80008000f00 */
[----:B------:R-:W-:Y:S01]  /*6bc0*/  R2UR UR48, R84 ;  /* 0x00000000543072ca */ /* 0x000fe200000e0000 */
[----:B---3--:R-:W-:Y:S04]  /*6bd0*/  UIADD3 UR4, UP0, UPT, UR6, 0x680, URZ ;  /* 0x0000068006047890 */ /* 0x008fe8000ff1e0ff */
[----:B------:R-:W-:Y:S09]  /*6be0*/  UIADD3.X UR5, UPT, UPT, URZ, UR7, URZ, UP0, !UPT ;  /* 0x00000007ff057290 */ /* 0x000ff200087fe4ff */
[----:B------:R3:W-:Y:S01]  /*6bf0*/  UTMASTG.3D [UR48], [UR4] ;  /* 0x00000030040073b5 */ /* 0x0007e20008010000 */
[----:B------:R0:W-:Y:S01]  /*6c00*/  UTMACMDFLUSH ;  /* 0x00000000000079b7 */ /* 0x0001e20000000000 */
[----:B---3--:R-:W-:Y:S04]  /*6c10*/  DEPBAR.LE SB0, 0x1 ;  /* 0x000080400000791a */ /* 0x008fe80000000000 */
.L_x_108:
[----:B------:R-:W-:Y:S05]  /*6c20*/  BSYNC.RECONVERGENT B0 ;  /* 0x0000000000007941 */ /* 0x000fea0003800200 */
.L_x_107:
[----:B------:R-:W-:Y:S01]  /*6c30*/  BAR.SYNC.DEFER_BLOCKING 0x1, 0x80 ;  /* 0x0042000000007b1d */ /* 0x000fe20000010000 */
[----:B------:R-:W-:Y:S01]  /*6c40*/  ISETP.NE.AND P1, PT, R98, RZ, PT ;  /* 0x000000ff6200720c */ /* 0x000fe20003f25270 */
[----:B------:R-:W-:Y:S01]  /*6c50*/  UISETP.NE.AND UP0, UPT, UR52, URZ, UPT ;  /* 0x000000ff3400728c */ /* 0x000fe2000bf05270 */
[----:B------:R-:W-:Y:S11]  /*6c60*/  LEA R3, R46, UR44, 0x3 ;  /* 0x0000002c2e037c11 */ /* 0x000ff6000f8e18ff */
[----:B------:R-:W-:Y:S01]  /*6c70*/  @P1 SHF.L.U32 R2, R90, 0x1f, RZ ;  /* 0x0000001f5a021819 */ /* 0x000fe200000006ff */
[----:B------:R-:W-:Y:S06]  /*6c80*/  BRA.U !UP0, `(.L_x_109) ;  /* 0x0000000108247547 */ /* 0x000fec000b800000 */
[----:B------:R-:W-:Y:S01]  /*6c90*/  IMAD.U32 R5, RZ, RZ, UR46 ;  /* 0x0000002eff057e24 */ /* 0x000fe2000f8e00ff */
[----:B------:R-:W-:Y:S01]  /*6ca0*/  MOV R0, UR47 ;  /* 0x0000002f00007c02 */ /* 0x000fe20008000f00 */
[----:B------:R-:W-:Y:S03]  /*6cb0*/  UIADD3 UR4, UPT, UPT, UR46, 0x1, URZ ;  /* 0x000000012e047890 */ /* 0x000fe6000fffe0ff */
[----:B------:R-:W-:Y:S01]  /*6cc0*/  @P1 LEA R5, R5, UR44, 0x3 ;  /* 0x0000002c05051c11 */ /* 0x000fe2000f8e18ff */
[----:B------:R-:W-:Y:S04]  /*6cd0*/  UISETP.NE.AND UP0, UPT, UR4, 0x4, UPT ;  /* 0x000000040400788c */ /* 0x000fe8000bf05270 */
[----:B------:R-:W-:Y:S01]  /*6ce0*/  @P1 VIADD R5, R5, 0x80 ;  /* 0x0000008005051836 */ /* 0x000fe20000000000 */
[----:B------:R-:W-:Y:S04]  /*6cf0*/  USEL UR46, UR4, URZ, UP0 ;  /* 0x000000ff042e7287 */ /* 0x000fe80008000000 */
[----:B------:R-:W-:Y:S04]  /*6d00*/  @P1 PRMT R0, R0, 0x654, R5 ;  /* 0x0000065400001816 */ /* 0x000fe80000000005 */
[----:B------:R3:W-:Y:S04]  /*6d10*/  @P1 SYNCS.ARRIVE.TRANS64.RED.A1T0 RZ, [R0+URZ], RZ ;  /* 0x000000ff00ff19a7 */ /* 0x0007e800081004ff */
.L_x_109:
[----:B------:R-:W4:Y:S01]  /*6d20*/  @P1 SYNCS.PHASECHK.TRANS64.TRYWAIT P0, [R3+URZ+0x60], R2 ;  /* 0x00006002030015a7 */ /* 0x000f2200080011ff */
[----:B------:R-:W-:Y:S01]  /*6d30*/  BSSY B1, `(.L_x_110) ;  /* 0x0000016000017945 */ /* 0x000fe20003800000 */
[----:B----4-:R-:W-:Y:S03]  /*6d40*/  @P1 SEL R47, RZ, 0x1, !P0 ;  /* 0x00000001ff2f1807 */ /* 0x010fe60004000000 */
[----:B------:R-:W-:Y:S05]  /*6d50*/  @!P1 BRA `(.L_x_111) ;  /* 0x00000000004c9947 */ /* 0x000fea0003800000 */
[----:B------:R-:W-:Y:S01]  /*6d60*/  ISETP.NE.AND P0, PT, R47, RZ, PT ;  /* 0x000000ff2f00720c */ /* 0x000fe20003f05270 */
[----:B------:R-:W-:Y:S01]  /*6d70*/  BSSY B0, `(.L_x_112) ;  /* 0x000000b000007945 */ /* 0x000fe20003800000 */
[----:B------:R-:W-:Y:S11]  /*6d80*/  ISETP.NE.AND P1, PT, R60, RZ, PT ;  /* 0x000000ff3c00720c */ /* 0x000ff60003f25270 */
[----:B------:R-:W-:Y:S02]  /*6d90*/  @!UPT UIADD3 URZ, UPT, UPT, URZ, URZ, URZ ;  /* 0x000000fffffff290 */ /* 0x000fe4000fffe0ff */
[C---:B------:R-:W-:Y:S01]  /*6da0*/  @P1 IMAD R6, R46.reuse, 0x2000, R93 ;  /* 0x000020002e061824 */ /* 0x040fe200078e025d */
[C---:B------:R-:W-:Y:S01]  /*6db0*/  @P1 LEA R4, R46.reuse, R91, 0xd ;  /* 0x0000005b2e041211 */ /* 0x040fe200078e68ff */
[C---:B------:R-:W-:Y:S02]  /*6dc0*/  @P1 IMAD R5, R46.reuse, 0x2000, R92 ;  /* 0x000020002e051824 */ /* 0x040fe400078e025c */
[----:B------:R-:W-:Y:S01]  /*6dd0*/  @P1 IMAD R2, R46, 0x2000, R87 ;  /* 0x000020002e021824 */ /* 0x000fe200078e0257 */
[----:B------:R-:W-:Y:S06]  /*6de0*/  @P0 BRA `(.L_x_113) ;  /* 0x00000000000c0947 */ /* 0x000fec0003800000 */
[----:B---3--:R-:W-:Y:S04]  /*6df0*/  SHF.L.U32 R0, R90, 0x1f, RZ ;  /* 0x0000001f5a007819 */ /* 0x008fe800000006ff */
[----:B------:R-:W3:Y:S02]  /*6e00*/  SYNCS.PHASECHK.TRANS64.TRYWAIT P0, [R3+URZ+0x60], R0 ;  /* 0x00006000030075a7 */ /* 0x000ee400080011ff */
[----:B---3--:R-:W-:Y:S05]  /*6e10*/  @!P0 BRA `(.L_x_114) ;  /* 0x0000003000a88947 */ /* 0x008fea0003800000 */
.L_x_113:
[----:B------:R-:W-:Y:S05]  /*6e20*/  BSYNC B0 ;  /* 0x0000000000007941 */ /* 0x000fea0003800000 */
.L_x_112:
[----:B------:R-:W-:Y:S02]  /*6e30*/  ISETP.NE.AND P0, PT, R60, RZ, PT ;  /* 0x000000ff3c00720c */ /* 0x000fe40003f05270 */
[----:B------:R-:W-:Y:S11]  /*6e40*/  IADD3 R46, PT, PT, R46, 0x1, RZ ;  /* 0x000000012e2e7810 */ /* 0x000ff60007ffe0ff */
[----:B------:R4:W1:Y:S04]  /*6e50*/  @P0 LDS.128 R48, [R6] ;  /* 0x0000000006300984 */ /* 0x0008680000000c00 */
[----:B------:R4:W1:Y:S04]  /*6e60*/  @P0 LDS.128 R56, [R5+0x10] ;  /* 0x0000100005380984 */ /* 0x0008680000000c00 */
[----:B------:R4:W1:Y:S04]  /*6e70*/  @P0 LDS.128 R64, [R4+0x20] ;  /* 0x0000200004400984 */ /* 0x0008680000000c00 */
[----:B------:R4:W1:Y:S02]  /*6e80*/  @P0 LDS.128 R72, [R2+0x30] ;  /* 0x0000300002480984 */ /* 0x0008640000000c00 */
.L_x_111:
[----:B------:R-:W-:Y:S05]  /*6e90*/  BSYNC B1 ;  /* 0x0000000000017941 */ /* 0x000fea0003800000 */
.L_x_110:
[----:B---3--:R-:W-:Y:S05]  /*6ea0*/  VIADD R0, R39, 0x20 ;  /* 0x0000002027007836 */ /* 0x008fea0000000000 */
[----:B------:R-:W-:Y:S04]  /*6eb0*/  SHF.R.U32.HI R0, RZ, 0x15, R0 ;  /* 0x00000015ff007819 */ /* 0x000fe80000011600 */
[----:B------:R-:W-:Y:S11]  /*6ec0*/  LOP3.LUT P0, RZ, R0, 0x3, R81, 0x48, !PT ;  /* 0x0000000300ff7812 */ /* 0x000ff60007804851 */
[----:B------:R-:W-:Y:S02]  /*6ed0*/  @!UPT UIADD3 URZ, UPT, UPT, URZ, URZ, URZ ;  /* 0x000000fffffff290 */ /* 0x000fe4000fffe0ff */
[----:B------:R-:W-:Y:S05]  /*6ee0*/  @!P0 BRA `(.L_x_115) ;  /* 0x0000000000408947 */ /* 0x000fea0003800000 */
[----:B------:R-:W3:Y:S01]  /*6ef0*/  LDCU.64 UR8, c[0x4][0x70] ;  /* 0x01000e00ff0877ac */ /* 0x000ee20008000a00 */
[----:B------:R-:W-:Y:S01]  /*6f00*/  MOV R3, 0x0 ;  /* 0x0000000000037802 */ /* 0x000fe20000000f00 */
[----:B------:R-:W-:Y:S02]  /*6f10*/  HFMA2 R12, -RZ, RZ, 0, 5.9604644775390625e-08 ;  /* 0x00000001ff0c7431 */ /* 0x000fe400000001ff */
[----:B------:R-:W-:Y:S02]  /*6f20*/  IMAD.MOV.U32 R8, RZ, RZ, 0x192 ;  /* 0x00000192ff087424 */ /* 0x000fe400078e00ff */
[----:B------:R-:W-:Y:S01]  /*6f30*/  IMAD.MOV.U32 R13, RZ, RZ, RZ ;  /* 0x000000ffff0d7224 */ /* 0x000fe200078e00ff */
[----:B------:R-:W5:Y:S01]  /*6f40*/  LDCU.64 UR6, c[0x4][0x78] ;  /* 0x01000f00ff0677ac */ /* 0x000f620008000a00 */
[----:B----4-:R-:W4:Y:S01]  /*6f50*/  LDC.64 R2, c[0x4][R3] ;  /* 0x0100000003027b82 */ /* 0x010f220000000a00 */
[----:B------:R-:W2:Y:S01]  /*6f60*/  LDCU.64 UR4, c[0x4][0x10] ;  /* 0x01000200ff0477ac */ /* 0x000ea20008000a00 */
[----:B---3--:R-:W-:Y:S01]  /*6f70*/  MOV R5, UR9 ;  /* 0x0000000900057c02 */ /* 0x008fe20008000f00 */
[----:B------:R-:W-:Y:S01]  /*6f80*/  IMAD.U32 R4, RZ, RZ, UR8 ;  /* 0x00000008ff047e24 */ /* 0x000fe2000f8e00ff */
[----:B-----5:R-:W-:Y:S01]  /*6f90*/  MOV R7, UR7 ;  /* 0x0000000700077c02 */ /* 0x020fe20008000f00 */
[----:B------:R-:W-:Y:S01]  /*6fa0*/  IMAD.U32 R6, RZ, RZ, UR6 ;  /* 0x00000006ff067e24 */ /* 0x000fe2000f8e00ff */
[----:B--2---:R-:W-:Y:S01]  /*6fb0*/  MOV R11, UR5 ;  /* 0x00000005000b7c02 */ /* 0x004fe20008000f00 */
[----:B------:R-:W-:Y:S02]  /*6fc0*/  IMAD.U32 R10, RZ, RZ, UR4 ;  /* 0x00000004ff0a7e24 */ /* 0x000fe4000f8e00ff */
[----:B------:R-:W-:Y:S07]  /*6fd0*/  LEPC R20, `(.L_x_115) ;  /* 0x000000001014794e */ /* 0x000fee0000000000 */
[----:B-1--4-:R-:W-:Y:S05]  /*6fe0*/  CALL.ABS.NOINC R2 ;  /* 0x0000000002007343 */ /* 0x012fea0003c00000 */
.L_x_115:
[C---:B-1----:R-:W-:Y:S01]  /*6ff0*/  SHF.L.U32 R40, R48.reuse, 0x10, RZ ;  /* 0x0000001030287819 */ /* 0x042fe200000006ff */
[----:B------:R-:W-:Y:S05]  /*7000*/  WARPSYNC.ALL ;  /* 0x0000000000007948 */ /* 0x000fea0003800000 */
[----:B------:R-:W-:Y:S01]  /*7010*/  R2UR UR4, R39 ;  /* 0x00000000270472ca */ /* 0x000fe200000e0000 */
[----:B------:R-:W-:Y:S01]  /*7020*/  BSSY.RECONVERGENT B0, `(.L_x_116) ;  /* 0x0000090000007945 */ /* 0x000fe20003800200 */
[----:B------:R-:W-:Y:S02]  /*7030*/  LOP3.LUT R43, R48, 0xffff0000, RZ, 0xc0, !PT ;  /* 0xffff0000302b7812 */ /* 0x000fe400078ec0ff */
[----:B------:R-:W-:Y:S02]  /*7040*/  LOP3.LUT R42, R49, 0xffff0000, RZ, 0xc0, !PT ;  /* 0xffff0000312a7812 */ /* 0x000fe400078ec0ff */
[----:B------:R-:W-:Y:S02]  /*7050*/  SHF.L.U32 R45, R51, 0x10, RZ ;  /* 0x00000010332d7819 */ /* 0x000fe400000006ff */
[----:B------:R-:W-:Y:S02]  /*7060*/  ISETP.NE.AND P6, PT, R98, RZ, PT ;  /* 0x000000ff6200720c */ /* 0x000fe40003fc5270 */
[----:B------:R-:W-:Y:S02]  /*7070*/  MOV R52, UR46 ;  /* 0x0000002e00347c02 */ /* 0x000fe40008000f00 */
[----:B------:R-:W-:Y:S01]  /*7080*/  MOV R61, UR47 ;  /* 0x0000002f003d7c02 */ /* 0x000fe20008000f00 */
[----:B----4-:R-:W1:Y:S01]  /*7090*/  LDTM.x32 R4, tmem[UR4+0x20] ;  /* 0x00002004000479ee */ /* 0x010e6200082c0000 */
[----:B------:R-:W-:Y:S02]  /*70a0*/  LOP3.LUT R44, R75, 0xffff0000, RZ, 0xc0, !PT ;  /* 0xffff00004b2c7812 */ /* 0x000fe400078ec0ff */
[----:B------:R-:W-:Y:S02]  /*70b0*/  ISETP.NE.AND P0, PT, R95, RZ, PT ;  /* 0x000000ff5f00720c */ /* 0x000fe40003f05270 */
[----:B------:R-:W-:Y:S03]  /*70c0*/  LEA R62, R46, UR44, 0x3 ;  /* 0x0000002c2e3e7c11 */ /* 0x000fe6000f8e18ff */
[----:B------:R-:W-:Y:S02]  /*70d0*/  @P6 LEA R52, R52, UR44, 0x3 ;  /* 0x0000002c34346c11 */ /* 0x000fe4000f8e18ff */
[----:B------:R-:W-:Y:S02]  /*70e0*/  @P6 SHF.L.U32 R63, R90, 0x1f, RZ ;  /* 0x0000001f5a3f6819 */ /* 0x000fe400000006ff */
[----:B------:R-:W-:Y:S04]  /*70f0*/  @P6 IADD3 R52, PT, PT, R52, 0x80, RZ ;  /* 0x0000008034346810 */ /* 0x000fe80007ffe0ff */
[----:B------:R-:W-:Y:S01]  /*7100*/  @P6 PRMT R61, R61, 0x654, R52 ;  /* 0x000006543d3d6816 */ /* 0x000fe20000000034 */
[C---:B-1----:R-:W-:Y:S01]  /*7110*/  FMUL R0, R38.reuse, R4 ;  /* 0x0000000426007220 */ /* 0x042fe20000400000 */
[C---:B------:R-:W-:Y:S01]  /*7120*/  FMUL R2, R38.reuse, R5 ;  /* 0x0000000526027220 */ /* 0x040fe20000400000 */
[C---:B------:R-:W-:Y:S01]  /*7130*/  FMUL R3, R38.reuse, R6 ;  /* 0x0000000626037220 */ /* 0x040fe20000400000 */
[----:B------:R-:W-:Y:S01]  /*7140*/  FMUL R7, R38, R7 ;  /* 0x0000000726077220 */ /* 0x000fe20000400000 */
[----:B------:R-:W-:Y:S01]  /*7150*/  FFMA R0, R41, R40, R0 ;  /* 0x0000002829007223 */ /* 0x000fe20000000000 */
[----:B------:R-:W-:Y:S01]  /*7160*/  SHF.L.U32 R40, R49, 0x10, RZ ;  /* 0x0000001031287819 */ /* 0x000fe200000006ff */
[C---:B------:R-:W-:Y:S01]  /*7170*/  FFMA R2, R41.reuse, R43, R2 ;  /* 0x0000002b29027223 */ /* 0x040fe20000000002 */
[----:B------:R-:W-:Y:S01]  /*7180*/  SHF.L.U32 R43, R50, 0x10, RZ ;  /* 0x00000010322b7819 */ /* 0x000fe200000006ff */
[C---:B------:R-:W-:Y:S01]  /*7190*/  FMUL R4, R38.reuse, R8 ;  /* 0x0000000826047220 */ /* 0x040fe20000400000 */
[----:B------:R-:W-:Y:S01]  /*71a0*/  FMUL R5, R38, R9 ;  /* 0x0000000926057220 */ /* 0x000fe20000400000 */
[C---:B------:R-:W-:Y:S01]  /*71b0*/  FFMA R3, R41.reuse, R40, R3 ;  /* 0x0000002829037223 */ /* 0x040fe20000000003 */
[----:B------:R-:W-:Y:S01]  /*71c0*/  LOP3.LUT R40, R50, 0xffff0000, RZ, 0xc0, !PT ;  /* 0xffff000032287812 */ /* 0x000fe200078ec0ff */
[----:B------:R-:W-:Y:S01]  /*71d0*/  FFMA R7, R41, R42, R7 ;  /* 0x0000002a29077223 */ /* 0x000fe20000000007 */
[----:B------:R-:W-:Y:S01]  /*71e0*/  LOP3.LUT R42, R51, 0xffff0000, RZ, 0xc0, !PT ;  /* 0xffff0000332a7812 */ /* 0x000fe200078ec0ff */
[----:B------:R-:W-:Y:S01]  /*71f0*/  FMUL R6, R38, R10 ;  /* 0x0000000a26067220 */ /* 0x000fe20000400000 */
[----:B------:R-:W-:Y:S01]  /*7200*/  F2FP.BF16.F32.PACK_AB R52, R2, R0 ;  /* 0x000000000234723e */ /* 0x000fe200000010ff */
[----:B------:R-:W-:Y:S01]  /*7210*/  FMUL R11, R38, R11 ;  /* 0x0000000b260b7220 */ /* 0x000fe20000400000 */
[----:B------:R-:W-:Y:S01]  /*7220*/  F2FP.BF16.F32.PACK_AB R53, R7, R3 ;  /* 0x000000030735723e */ /* 0x000fe200000010ff */
        /* <DEDUP_REMOVED lines=20> */
[C---:B------:R-:W-:Y:S01]  /*7370*/  FMUL R12, R38.reuse, R16 ;  /* 0x00000010260c7220 */ /* 0x040fe20000400000 */
        /* <DEDUP_REMOVED lines=13> */
[----:B------:R1:W-:Y:S01]  /*7450*/  STS.128 [R93+0x2000], R52 ;  /* 0x002000345d007388 */ /* 0x0003e20000000c00 */
[----:B------:R-:W-:Y:S01]  /*7460*/  F2FP.BF16.F32.PACK_AB R70, R13, R12 ;  /* 0x0000000c0d46723e */ /* 0x000fe200000010ff */
[----:B------:R-:W-:Y:S01]  /*7470*/  FFMA R19, R41, R40, R19 ;  /* 0x0000002829137223 */ /* 0x000fe20000000013 */
[----:B------:R-:W-:Y:S01]  /*7480*/  LOP3.LUT R40, R64, 0xffff0000, RZ, 0xc0, !PT ;  /* 0xffff000040287812 */ /* 0x000fe200078ec0ff */
[C---:B------:R-:W-:Y:S01]  /*7490*/  FMUL R16, R38.reuse, R20 ;  /* 0x0000001426107220 */ /* 0x040fe20000400000 */
[C---:B------:R-:W-:Y:S01]  /*74a0*/  FMUL R17, R38.reuse, R21 ;  /* 0x0000001526117220 */ /* 0x040fe20000400000 */
[C---:B------:R-:W-:Y:S01]  /*74b0*/  FMUL R18, R38.reuse, R22 ;  /* 0x0000001626127220 */ /* 0x040fe20000400000 */
[----:B------:R-:W-:Y:S01]  /*74c0*/  F2FP.BF16.F32.PACK_AB R71, R19, R14 ;  /* 0x0000000e1347723e */ /* 0x000fe200000010ff */
[----:B------:R-:W-:Y:S01]  /*74d0*/  FMUL R23, R38, R23 ;  /* 0x0000001726177220 */ /* 0x000fe20000400000 */
[----:B------:R-:W-:Y:S01]  /*74e0*/  FFMA R16, R41, R43, R16 ;  /* 0x0000002b29107223 */ /* 0x000fe20000000010 */
[----:B------:R-:W-:Y:S01]  /*74f0*/  SHF.L.U32 R43, R67, 0x10, RZ ;  /* 0x00000010432b7819 */ /* 0x000fe200000006ff */
[C---:B------:R-:W-:Y:S01]  /*7500*/  FFMA R17, R41.reuse, R40, R17 ;  /* 0x0000002829117223 */ /* 0x040fe20000000011 */
[----:B------:R1:W-:Y:S01]  /*7510*/  STS.128 [R92+0x2010], R68 ;  /* 0x002010445c007388 */ /* 0x0003e20000000c00 */
        /* <DEDUP_REMOVED lines=8> */
[C---:B------:R-:W-:Y:S01]  /*75a0*/  FMUL R22, R38.reuse, R26 ;  /* 0x0000001a26167220 */ /* 0x040fe20000400000 */
[----:B------:R-:W-:Y:S01]  /*75b0*/  FFMA R20, R41, R40, R20 ;  /* 0x0000002829147223 */ /* 0x000fe20000000014 */
[----:B------:R-:W-:Y:S01]  /*75c0*/  LOP3.LUT R40, R67, 0xffff0000, RZ, 0xc0, !PT ;  /* 0xffff000043287812 */ /* 0x000fe200078ec0ff */
[C---:B------:R-:W-:Y:S01]  /*75d0*/  FFMA R21, R41.reuse, R42, R21 ;  /* 0x0000002a29157223 */ /* 0x040fe20000000015 */
[C---:B------:R-:W-:Y:S01]  /*75e0*/  FFMA R22, R41.reuse, R43, R22 ;  /* 0x0000002b29167223 */ /* 0x040fe20000000016 */
[----:B------:R-:W-:Y:S01]  /*75f0*/  FMUL R27, R38, R27 ;  /* 0x0000001b261b7220 */ /* 0x000fe20000400000 */
[----:B------:R-:W-:Y:S01]  /*7600*/  SHF.L.U32 R43, R72, 0x10, RZ ;  /* 0x00000010482b7819 */ /* 0x000fe200000006ff */
[----:B------:R-:W-:Y:S01]  /*7610*/  FMUL R24, R38, R28 ;  /* 0x0000001c26187220 */ /* 0x000fe20000400000 */
[----:B------:R-:W-:Y:S01]  /*7620*/  LOP3.LUT R42, R72, 0xffff0000, RZ, 0xc0, !PT ;  /* 0xffff0000482a7812 */ /* 0x000fe200078ec0ff */
[C---:B------:R-:W-:Y:S01]  /*7630*/  FMUL R25, R38.reuse, R29 ;  /* 0x0000001d26197220 */ /* 0x040fe20000400000 */
[C---:B------:R-:W-:Y:S01]  /*7640*/  FMUL R26, R38.reuse, R30 ;  /* 0x0000001e261a7220 */ /* 0x040fe20000400000 */
[C---:B------:R-:W-:Y:S01]  /*7650*/  FFMA R27, R41.reuse, R40, R27 ;  /* 0x00000028291b7223 */ /* 0x040fe2000000001b */
[----:B------:R-:W-:Y:S01]  /*7660*/  FFMA R24, R41, R43, R24 ;  /* 0x0000002b29187223 */ /* 0x000fe20000000018 */
[----:B------:R-:W-:Y:S01]  /*7670*/  LOP3.LUT R40, R73, 0xffff0000, RZ, 0xc0, !PT ;  /* 0xffff000049287812 */ /* 0x000fe200078ec0ff */
[C---:B------:R-:W-:Y:S01]  /*7680*/  FFMA R25, R41.reuse, R42, R25 ;  /* 0x0000002a29197223 */ /* 0x040fe20000000019 */
[----:B------:R-:W-:Y:S01]  /*7690*/  FMUL R31, R38, R31 ;  /* 0x0000001f261f7220 */ /* 0x000fe20000400000 */
[----:B------:R-:W-:Y:S01]  /*76a0*/  SHF.L.U32 R43, R74, 0x10, RZ ;  /* 0x000000104a2b7819 */ /* 0x000fe200000006ff */
[----:B------:R-:W-:Y:S01]  /*76b0*/  FFMA R26, R41, R45, R26 ;  /* 0x0000002d291a7223 */ /* 0x000fe2000000001a */
        /* <DEDUP_REMOVED lines=29> */
[----:B------:R-:W-:Y:S02]  /*7890*/  UIADD3 UR9, UPT, UPT, UR49, 0x20, URZ ;  /* 0x0000002031097890 */ /* 0x000fe4000fffe0ff */
[----:B------:R-:W-:Y:S01]  /*78a0*/  UIADD3 UR8, UPT, UPT, UR44, 0x2200, URZ ;  /* 0x000022002c087890 */ /* 0x000fe2000fffe0ff */
[----:B------:R-:W-:Y:S01]  /*78b0*/  UMOV UR10, UR50 ;  /* 0x00000032000a7c82 */ /* 0x000fe20008000000 */
[----:B------:R-:W-:Y:S01]  /*78c0*/  UMOV UR11, UR36 ;  /* 0x00000024000b7c82 */ /* 0x000fe20008000000 */
[----:B---3--:R-:W-:Y:S04]  /*78d0*/  UIADD3 UR4, UP0, UPT, UR6, 0x680, URZ ;  /* 0x0000068006047890 */ /* 0x008fe8000ff1e0ff */
[----:B------:R-:W-:Y:S09]  /*78e0*/  UIADD3.X UR5, UPT, UPT, URZ, UR7, URZ, UP0, !UPT ;  /* 0x00000007ff057290 */ /* 0x000ff200087fe4ff */
[----:B------:R3:W-:Y:S01]  /*78f0*/  UTMASTG.3D [UR8], [UR4] ;  /* 0x00000008040073b5 */ /* 0x0007e20008010000 */
[----:B------:R0:W-:Y:S01]  /*7900*/  UTMACMDFLUSH ;  /* 0x00000000000079b7 */ /* 0x0001e20000000000 */
[----:B---3--:R-:W-:Y:S04]  /*7910*/  DEPBAR.LE SB0, 0x1 ;  /* 0x000080400000791a */ /* 0x008fe80000000000 */
.L_x_117:
[----:B------:R-:W-:Y:S05]  /*7920*/  BSYNC.RECONVERGENT B0 ;  /* 0x0000000000007941 */ /* 0x000fea0003800200 */
.L_x_116:
[----:B------:R-:W-:Y:S01]  /*7930*/  BAR.SYNC.DEFER_BLOCKING 0x1, 0x80 ;  /* 0x0042000000007b1d */ /* 0x000fe20000010000 */
[----:B------:R-:W-:Y:S04]  /*7940*/  UIADD3 UR4, UPT, UPT, UR46, 0x1, URZ ;  /* 0x000000012e047890 */ /* 0x000fe8000fffe0ff */
[----:B------:R-:W-:Y:S04]  /*7950*/  UISETP.NE.AND UP0, UPT, UR4, 0x4, UPT ;  /* 0x000000040400788c */ /* 0x000fe8000bf05270 */
[----:B------:R-:W-:Y:S01]  /*7960*/  USEL UR45, UR4, URZ, UP0 ;  /* 0x000000ff042d7287 */ /* 0x000fe20008000000 */
[----:B------:R3:W-:Y:S01]  /*7970*/  @P6 SYNCS.ARRIVE.TRANS64.RED.A1T0 RZ, [R61+URZ], RZ ;  /* 0x000000ff3dff69a7 */ /* 0x0007e200081004ff */
[----:B------:R-:W-:Y:S01]  /*7980*/  BSSY B1, `(.L_x_118) ;  /* 0x0000017000017945 */ /* 0x000fe20003800000 */
[----:B------:R-:W4:Y:S02]  /*7990*/  @P6 SYNCS.PHASECHK.TRANS64.TRYWAIT P0, [R62+URZ+0x60], R63 ;  /* 0x0000603f3e0065a7 */ /* 0x000f2400080011ff */
[----:B----4-:R-:W-:Y:S01]  /*79a0*/  @P6 SEL R47, RZ, 0x1, !P0 ;  /* 0x00000001ff2f6807 */ /* 0x010fe20004000000 */
[----:B---3--:R-:W-:Y:S06]  /*79b0*/  @!P6 BRA `(.L_x_119) ;  /* 0x00000000004ce947 */ /* 0x008fec0003800000 */
        /* <DEDUP_REMOVED lines=9> */
[----:B------:R-:W-:Y:S04]  /*7a50*/  SHF.L.U32 R5, R90, 0x1f, RZ ;  /* 0x0000001f5a057819 */ /* 0x000fe800000006ff */
[----:B------:R-:W3:Y:S02]  /*7a60*/  SYNCS.PHASECHK.TRANS64.TRYWAIT P0, [R62+URZ+0x60], R5 ;  /* 0x000060053e0075a7 */ /* 0x000ee400080011ff */
[----:B---3--:R-:W-:Y:S05]  /*7a70*/  @!P0 BRA `(.L_x_122) ;  /* 0x0000002400a48947 */ /* 0x008fea0003800000 */
.L_x_121:
[----:B------:R-:W-:Y:S05]  /*7a80*/  BSYNC B0 ;  /* 0x0000000000007941 */ /* 0x000fea0003800000 */
.L_x_120:
[----:B------:R-:W-:Y:S02]  /*7a90*/  ISETP.NE.AND P0, PT, R60, RZ, PT ;  /* 0x000000ff3c00720c */ /* 0x000fe40003f05270 */
[----:B------:R-:W-:Y:S11]  /*7aa0*/  IADD3 R46, PT, PT, R46, 0x1, RZ ;  /* 0x000000012e2e7810 */ /* 0x000ff60007ffe0ff */
[----:B------:R4:W1:Y:S04]  /*7ab0*/  @P0 LDS.128 R48, [R4] ;  /* 0x0000000004300984 */ /* 0x0008680000000c00 */
[----:B------:R4:W1:Y:S04]  /*7ac0*/  @P0 LDS.128 R56, [R3+0x10] ;  /* 0x0000100003380984 */ /* 0x0008680000000c00 */
[----:B------:R4:W1:Y:S04]  /*7ad0*/  @P0 LDS.128 R64, [R2+0x20] ;  /* 0x0000200002400984 */ /* 0x0008680000000c00 */
[----:B------:R4:W1:Y:S02]  /*7ae0*/  @P0 LDS.128 R72, [R0+0x30] ;  /* 0x0000300000480984 */ /* 0x0008640000000c00 */
.L_x_119:
[----:B------:R-:W-:Y:S05]  /*7af0*/  BSYNC B1 ;  /* 0x0000000000017941 */ /* 0x000fea0003800000 */
.L_x_118:
[----:B----4-:R-:W-:Y:S05]  /*7b00*/  VIADD R0, R39, 0x40 ;  /* 0x0000004027007836 */ /* 0x010fea0000000000 */
        /* <DEDUP_REMOVED lines=9> */
[----:B------:R-:W4:Y:S01]  /*7ba0*/  LDCU.64 UR6, c[0x4][0x78] ;  /* 0x01000f00ff0677ac */ /* 0x000f220008000a00 */
[----:B------:R-:W1:Y:S01]  /*7bb0*/  LDC.64 R2, c[0x4][R3] ;  /* 0x0100000003027b82 */ /* 0x000e620000000a00 */
[----:B------:R-:W5:Y:S01]  /*7bc0*/  LDCU.64 UR4, c[0x4][0x10] ;  /* 0x01000200ff0477ac */ /* 0x000f620008000a00 */
[----:B---3--:R-:W-:Y:S01]  /*7bd0*/  MOV R5, UR9 ;  /* 0x0000000900057c02 */ /* 0x008fe20008000f00 */
[----:B------:R-:W-:Y:S01]  /*7be0*/  IMAD.U32 R4, RZ, RZ, UR8 ;  /* 0x00000008ff047e24 */ /* 0x000fe2000f8e00ff */
[----:B----4-:R-:W-:Y:S01]  /*7bf0*/  MOV R7, UR7 ;  /* 0x0000000700077c02 */ /* 0x010fe20008000f00 */
[----:B------:R-:W-:Y:S01]  /*7c00*/  IMAD.U32 R6, RZ, RZ, UR6 ;  /* 0x00000006ff067e24 */ /* 0x000fe2000f8e00ff */
[----:B-----5:R-:W-:Y:S01]  /*7c10*/  MOV R11, UR5 ;  /* 0x00000005000b7c02 */ /* 0x020fe20008000f00 */
[----:B------:R-:W-:Y:S02]  /*7c20*/  IMAD.U32 R10, RZ, RZ, UR4 ;  /* 0x00000004ff0a7e24 */ /* 0x000fe4000f8e00ff */
[----:B------:R-:W-:Y:S07]  /*7c30*/  LEPC R20, `(.L_x_123) ;  /* 0x000000001014794e */ /* 0x000fee0000000000 */
[----:B-12---:R-:W-:Y:S05]  /*7c40*/  CALL.ABS.NOINC R2 ;  /* 0x0000000002007343 */ /* 0x006fea0003c00000 */
.L_x_123:
        /* <DEDUP_REMOVED lines=10> */
[----:B---3--:R-:W1:Y:S01]  /*7cf0*/  LDTM.x32 R4, tmem[UR4+0x40] ;  /* 0x00004004000479ee */ /* 0x008e6200082c0000 */
        /* <DEDUP_REMOVED lines=136> */
.L_x_125:
[----:B------:R-:W-:Y:S05]  /*8580*/  BSYNC.RECONVERGENT B0 ;  /* 0x0000000000007941 */ /* 0x000fea0003800200 */
.L_x_124:
        /* <DEDUP_REMOVED lines=21> */
.L_x_129:
[----:B------:R-:W-:Y:S05]  /*86e0*/  BSYNC B0 ;  /* 0x0000000000007941 */ /* 0x000fea0003800000 */
.L_x_128:
[----:B------:R-:W-:Y:S11]  /*86f0*/  ISETP.NE.AND P0, PT, R60, RZ, PT ;  /* 0x000000ff3c00720c */ /* 0x000ff60003f05270 */
[----:B------:R-:W-:Y:S02]  /*8700*/  @!UPT UIADD3 URZ, UPT, UPT, URZ, URZ, URZ ;  /* 0x000000fffffff290 */ /* 0x000fe4000fffe0ff */
[----:B------:R4:W1:Y:S04]  /*8710*/  @P0 LDS.128 R48, [R3] ;  /* 0x0000000003300984 */ /* 0x0008680000000c00 */
[----:B------:R4:W1:Y:S04]  /*8720*/  @P0 LDS.128 R56, [R2+0x10] ;  /* 0x0000100002380984 */ /* 0x0008680000000c00 */
[----:B------:R4:W1:Y:S04]  /*8730*/  @P0 LDS.128 R64, [R0+0x20] ;  /* 0x0000200000400984 */ /* 0x0008680000000c00 */
[----:B------:R4:W1:Y:S02]  /*8740*/  @P0 LDS.128 R72, [R46+0x30] ;  /* 0x000030002e480984 */ /* 0x0008640000000c00 */
.L_x_127:
[----:B------:R-:W-:Y:S05]  /*8750*/  BSYNC B1 ;  /* 0x0000000000017941 */ /* 0x000fea0003800000 */
.L_x_126:
        /* <DEDUP_REMOVED lines=21> */
.L_x_131:
[----:B------:R-:W-:Y:S01]  /*88b0*/  ISETP.NE.AND P0, PT, R95, RZ, PT ;  /* 0x000000ff5f00720c */ /* 0x000fe20003f05270 */
[----:B------:R-:W-:Y:S05]  /*88c0*/  WARPSYNC.ALL ;  /* 0x0000000000007948 */ /* 0x000fea0003800000 */
[----:B------:R-:W-:Y:S01]  /*88d0*/  R2UR UR4, R39 ;  /* 0x00000000270472ca */ /* 0x000fe200000e0000 */
[----:B------:R-:W-:Y:S01]  /*88e0*/  BSSY.RECONVERGENT B0, `(.L_x_132) ;  /* 0x000008d000007945 */ /* 0x000fe20003800200 */
[----:B------:R-:W-:Y:S02]  /*88f0*/  R2UR UR5, R99 ;  /* 0x00000000630572ca */ /* 0x000fe400000e0000 */
[C---:B-1----:R-:W-:Y:S02]  /*8900*/  SHF.L.U32 R40, R48.reuse, 0x10, RZ ;  /* 0x0000001030287819 */ /* 0x042fe400000006ff */
[----:B------:R-:W-:Y:S02]  /*8910*/  LOP3.LUT R42, R48, 0xffff0000, RZ, 0xc0, !PT ;  /* 0xffff0000302a7812 */ /* 0x000fe400078ec0ff */
[C---:B------:R-:W-:Y:S02]  /*8920*/  SHF.L.U32 R43, R49.reuse, 0x10, RZ ;  /* 0x00000010312b7819 */ /* 0x040fe400000006ff */
[----:B------:R-:W-:Y:S02]  /*8930*/  LOP3.LUT R44, R49, 0xffff0000, RZ, 0xc0, !PT ;  /* 0xffff0000312c7812 */ /* 0x000fe400078ec0ff */
[C---:B------:R-:W-:Y:S01]  /*8940*/  SHF.L.U32 R45, R50.reuse, 0x10, RZ ;  /* 0x00000010322d7819 */ /* 0x040fe200000006ff */
[----:B---3--:R-:W1:Y:S01]  /*8950*/  LDTM.x32 R4, tmem[UR4+0x60] ;  /* 0x00006004000479ee */ /* 0x008e6200082c0000 */
[----:B------:R-:W-:Y:S01]  /*8960*/  LOP3.LUT R46, R50, 0xffff0000, RZ, 0xc0, !PT ;  /* 0xffff0000322e7812 */ /* 0x000fe200078ec0ff */
[----:B------:R-:W-:Y:S01]  /*8970*/  NOP ;  /* 0x0000000000007918 */ /* 0x000fe20000000000 */
[C---:B------:R-:W-:Y:S01]  /*8980*/  SHF.L.U32 R47, R51.reuse, 0x10, RZ ;  /* 0x00000010332f7819 */ /* 0x040fe200000006ff */
[----:B------:R-:W-:Y:S01]  /*8990*/  UIADD3 UR4, UPT, UPT, UR5, 0xf0, URZ ;  /* 0x000000f005047890 */ /* 0x000fe2000fffe0ff */
[----:B------:R-:W-:Y:S02]  /*89a0*/  LOP3.LUT R49, R51, 0xffff0000, RZ, 0xc0, !PT ;  /* 0xffff000033317812 */ /* 0x000fe400078ec0ff */
[C---:B------:R-:W-:Y:S01]  /*89b0*/  SHF.L.U32 R48, R56.reuse, 0x10, RZ ;  /* 0x0000001038307819 */ /* 0x040fe200000006ff */
[----:B------:R-:W-:Y:S01]  /*89c0*/  UPRMT UR4, UR47, 0x654, UR4 ;  /* 0x000006542f047896 */ /* 0x000fe20008000004 */
[----:B------:R-:W-:Y:S02]  /*89d0*/  LOP3.LUT R51, R56, 0xffff0000, RZ, 0xc0, !PT ;  /* 0xffff000038337812 */ /* 0x000fe400078ec0ff */
[C---:B------:R-:W-:Y:S02]  /*89e0*/  SHF.L.U32 R50, R57.reuse, 0x10, RZ ;  /* 0x0000001039327819 */ /* 0x040fe400000006ff */
[----:B------:R-:W-:Y:S02]  /*89f0*/  LOP3.LUT R52, R57, 0xffff0000, RZ, 0xc0, !PT ;  /* 0xffff000039347812 */ /* 0x000fe400078ec0ff */
[C---:B------:R-:W-:Y:S02]  /*8a00*/  SHF.L.U32 R53, R58.reuse, 0x10, RZ ;  /* 0x000000103a357819 */ /* 0x040fe400000006ff */
[----:B------:R-:W-:Y:S01]  /*8a10*/  LOP3.LUT R54, R58, 0xffff0000, RZ, 0xc0, !PT ;  /* 0xffff00003a367812 */ /* 0x000fe200078ec0ff */
[----:B-1----:R-:W-:Y:S01]  /*8a20*/  SYNCS.ARRIVE.TRANS64.RED.A1T0 RZ, [UR4], RZ ;  /* 0x000000ffffff79a7 */ /* 0x002fe20008100404 */
[C---:B------:R-:W-:Y:S02]  /*8a30*/  SHF.L.U32 R55, R59.reuse, 0x10, RZ ;  /* 0x000000103b377819 */ /* 0x040fe400000006ff */
[----:B------:R-:W-:Y:S02]  /*8a40*/  LOP3.LUT R56, R59, 0xffff0000, RZ, 0xc0, !PT ;  /* 0xffff00003b387812 */ /* 0x000fe400078ec0ff */
[----:B------:R-:W-:Y:S01]  /*8a50*/  SHF.L.U32 R57, R64, 0x10, RZ ;  /* 0x0000001040397819 */ /* 0x000fe200000006ff */
[C---:B------:R-:W-:Y:S01]  /*8a60*/  FMUL R4, R38.reuse, R4 ;  /* 0x0000000426047220 */ /* 0x040fe20000400000 */
[C---:B------:R-:W-:Y:S01]  /*8a70*/  FMUL R5, R38.reuse, R5 ;  /* 0x0000000526057220 */ /* 0x040fe20000400000 */
[----:B------:R-:W-:Y:S01]  /*8a80*/  FMUL R6, R38, R6 ;  /* 0x0000000626067220 */ /* 0x000fe20000400000 */
[----:B------:R-:W-:Y:S01]  /*8a90*/  LOP3.LUT R58, R64, 0xffff0000, RZ, 0xc0, !PT ;  /* 0xffff0000403a7812 */ /* 0x000fe200078ec0ff */
[C---:B------:R-:W-:Y:S01]  /*8aa0*/  FFMA R4, R41.reuse, R40, R4 ;  /* 0x0000002829047223 */ /* 0x040fe20000000004 */
[----:B------:R-:W-:Y:S01]  /*8ab0*/  FFMA R5, R41, R42, R5 ;  /* 0x0000002a29057223 */ /* 0x000fe20000000005 */
[----:B------:R-:W-:Y:S01]  /*8ac0*/  SHF.L.U32 R59, R65, 0x10, RZ ;  /* 0x00000010413b7819 */ /* 0x000fe200000006ff */
[----:B------:R-:W-:Y:S01]  /*8ad0*/  FFMA R6, R41, R43, R6 ;  /* 0x0000002b29067223 */ /* 0x000fe20000000006 */
[C---:B------:R-:W-:Y:S01]  /*8ae0*/  FMUL R7, R38.reuse, R7 ;  /* 0x0000000726077220 */ /* 0x040fe20000400000 */
[----:B------:R-:W-:Y:S01]  /*8af0*/  LOP3.LUT R60, R65, 0xffff0000, RZ, 0xc0, !PT ;  /* 0xffff0000413c7812 */ /* 0x000fe200078ec0ff */
[C---:B------:R-:W-:Y:S01]  /*8b00*/  FMUL R8, R38.reuse, R8 ;  /* 0x0000000826087220 */ /* 0x040fe20000400000 */
[----:B------:R-:W-:Y:S01]  /*8b10*/  F2FP.BF16.F32.PACK_AB R100, R5, R4 ;  /* 0x000000040564723e */ /* 0x000fe200000010ff */
[C---:B------:R-:W-:Y:S01]  /*8b20*/  FFMA R7, R41.reuse, R44, R7 ;  /* 0x0000002c29077223 */ /* 0x040fe20000000007 */
[----:B------:R-:W-:Y:S01]  /*8b30*/  FMUL R9, R38, R9 ;  /* 0x0000000926097220 */ /* 0x000fe20000400000 */
[----:B------:R-:W-:Y:S01]  /*8b40*/  FFMA R8, R41, R45, R8 ;  /* 0x0000002d29087223 */ /* 0x000fe20000000008 */
[----:B------:R-:W-:Y:S01]  /*8b50*/  SHF.L.U32 R61, R66, 0x10, RZ ;  /* 0x00000010423d7819 */ /* 0x000fe200000006ff */
[C---:B------:R-:W-:Y:S01]  /*8b60*/  FMUL R0, R38.reuse, R10 ;  /* 0x0000000a26007220 */ /* 0x040fe20000400000 */
[----:B------:R-:W-:Y:S01]  /*8b70*/  F2FP.BF16.F32.PACK_AB R101, R7, R6 ;  /* 0x000000060765723e */ /* 0x000fe200000010ff */
[C---:B------:R-:W-:Y:S01]  /*8b80*/  FFMA R9, R41.reuse, R46, R9 ;  /* 0x0000002e29097223 */ /* 0x040fe20000000009 */
[----:B------:R-:W-:Y:S01]  /*8b90*/  FMUL R2, R38, R11 ;  /* 0x0000000b26027220 */ /* 0x000fe20000400000 */
[----:B------:R-:W-:Y:S01]  /*8ba0*/  FFMA R0, R41, R47, R0 ;  /* 0x0000002f29007223 */ /* 0x000fe20000000000 */
[----:B------:R-:W-:Y:S01]  /*8bb0*/  LOP3.LUT R62, R66, 0xffff0000, RZ, 0xc0, !PT ;  /* 0xffff0000423e7812 */ /* 0x000fe200078ec0ff */
[C---:B------:R-:W-:Y:S01]  /*8bc0*/  FMUL R3, R38.reuse, R12 ;  /* 0x0000000c26037220 */ /* 0x040fe20000400000 */
[----:B------:R-:W-:Y:S01]  /*8bd0*/  F2FP.BF16.F32.PACK_AB R102, R9, R8 ;  /* 0x000000080966723e */ /* 0x000fe200000010ff */
[C---:B------:R-:W-:Y:S01]  /*8be0*/  FFMA R2, R41.reuse, R49, R2 ;  /* 0x0000003129027223 */ /* 0x040fe20000000002 */
[C---:B------:R-:W-:Y:S01]  /*8bf0*/  FMUL R10, R38.reuse, R13 ;  /* 0x0000000d260a7220 */ /* 0x040fe20000400000 */
[----:B------:R-:W-:Y:S01]  /*8c00*/  FFMA R3, R41, R48, R3 ;  /* 0x0000003029037223 */ /* 0x000fe20000000003 */
[----:B------:R-:W-:Y:S01]  /*8c10*/  SHF.L.U32 R63, R67, 0x10, RZ ;  /* 0x00000010433f7819 */ /* 0x000fe200000006ff */
[----:B------:R-:W-:Y:S01]  /*8c20*/  FMUL R11, R38, R14 ;  /* 0x0000000e260b7220 */ /* 0x000fe20000400000 */
[----:B------:R-:W-:Y:S01]  /*8c30*/  F2FP.BF16.F32.PACK_AB R103, R2, R0 ;  /* 0x000000000267723e */ /* 0x000fe200000010ff */
[----:B------:R-:W-:Y:S01]  /*8c40*/  FFMA R10, R41, R51, R10 ;  /* 0x00000033290a7223 */ /* 0x000fe2000000000a */
[C---:B------:R-:W-:Y:S01]  /*8c50*/  FMUL R15, R38.reuse, R15 ;  /* 0x0000000f260f7220 */ /* 0x040fe20000400000 */
[C---:B------:R-:W-:Y:S01]  /*8c60*/  FMUL R12, R38.reuse, R16 ;  /* 0x00000010260c7220 */ /* 0x040fe20000400000 */
[----:B------:R-:W-:Y:S01]  /*8c70*/  FMUL R13, R38, R17 ;  /* 0x00000011260d7220 */ /* 0x000fe20000400000 */
[----:B------:R1:W-:Y:S01]  /*8c80*/  STS.128 [R93+0x6000], R100 ;  /* 0x006000645d007388 */ /* 0x0003e20000000c00 */
[----:B------:R-:W-:Y:S01]  /*8c90*/  LOP3.LUT R64, R67, 0xffff0000, RZ, 0xc0, !PT ;  /* 0xffff000043407812 */ /* 0x000fe200078ec0ff */
[C---:B------:R-:W-:Y:S01]  /*8ca0*/  FFMA R11, R41.reuse, R50, R11 ;  /* 0x00000032290b7223 */ /* 0x040fe2000000000b */
[----:B------:R-:W-:Y:S01]  /*8cb0*/  SHF.L.U32 R65, R72, 0x10, RZ ;  /* 0x0000001048417819 */ /* 0x000fe200000006ff */
[C---:B------:R-:W-:Y:S01]  /*8cc0*/  FFMA R15, R41.reuse, R52, R15 ;  /* 0x00000034290f7223 */ /* 0x040fe2000000000f */
[----:B------:R-:W-:Y:S01]  /*8cd0*/  F2FP.BF16.F32.PACK_AB R104, R10, R3 ;  /* 0x000000030a68723e */ /* 0x000fe200000010ff */
[C---:B------:R-:W-:Y:S01]  /*8ce0*/  FFMA R12, R41.reuse, R53, R12 ;  /* 0x00000035290c7223 */ /* 0x040fe2000000000c */
[C---:B------:R-:W-:Y:S01]  /*8cf0*/  FFMA R13, R41.reuse, R54, R13 ;  /* 0x00000036290d7223 */ /* 0x040fe2000000000d */
[C---:B------:R-:W-:Y:S01]  /*8d00*/  FMUL R14, R38.reuse, R18 ;  /* 0x00000012260e7220 */ /* 0x040fe20000400000 */
[C---:B------:R-:W-:Y:S01]  /*8d10*/  FMUL R19, R38.reuse, R19 ;  /* 0x0000001326137220 */ /* 0x040fe20000400000 */
[C---:B------:R-:W-:Y:S01]  /*8d20*/  FMUL R16, R38.reuse, R20 ;  /* 0x0000001426107220 */ /* 0x040fe20000400000 */
[C---:B------:R-:W-:Y:S01]  /*8d30*/  FMUL R17, R38.reuse, R21 ;  /* 0x0000001526117220 */ /* 0x040fe20000400000 */
[C---:B------:R-:W-:Y:S01]  /*8d40*/  FFMA R14, R41.reuse, R55, R14 ;  /* 0x00000037290e7223 */ /* 0x040fe2000000000e */
        /* <DEDUP_REMOVED lines=9> */
[----:B------:R-:W-:Y:S01]  /*8de0*/  FFMA R23, R41, R60, R23 ;  /* 0x0000003c29177223 */ /* 0x000fe20000000017 */
[C---:B------:R-:W-:Y:S01]  /*8df0*/  FMUL R27, R38.reuse, R27 ;  /* 0x0000001b261b7220 */ /* 0x040fe20000400000 */
[----:B------:R-:W-:Y:S01]  /*8e00*/  F2FP.BF16.F32.PACK_AB R105, R15, R11 ;  /* 0x0000000b0f69723e */ /* 0x000fe200000010ff */
[----:B------:R-:W-:Y:S01]  /*8e10*/  FFMA R20, R41, R61, R20 ;  /* 0x0000003d29147223 */ /* 0x000fe20000000014 */
[----:B------:R-:W-:Y:S01]  /*8e20*/  F2FP.BF16.F32.PACK_AB R106, R13, R12 ;  /* 0x0000000c0d6a723e */ /* 0x000fe200000010ff */
[----:B------:R-:W-:Y:S01]  /*8e30*/  FMUL R24, R38, R28 ;  /* 0x0000001c26187220 */ /* 0x000fe20000400000 */
[----:B------:R-:W-:Y:S01]  /*8e40*/  F2FP.BF16.F32.PACK_AB R107, R19, R14 ;  /* 0x0000000e136b723e */ /* 0x000fe200000010ff */
[----:B------:R-:W-:Y:S01]  /*8e50*/  FFMA R21, R41, R62, R21 ;  /* 0x0000003e29157223 */ /* 0x000fe20000000015 */
[----:B------:R-:W-:Y:S01]  /*8e60*/  LOP3.LUT R66, R72, 0xffff0000, RZ, 0xc0, !PT ;  /* 0xffff000048427812 */ /* 0x000fe200078ec0ff */
[C---:B------:R-:W-:Y:S01]  /*8e70*/  FMUL R25, R38.reuse, R29 ;  /* 0x0000001d26197220 */ /* 0x040fe20000400000 */
[----:B------:R-:W-:Y:S01]  /*8e80*/  SHF.L.U32 R67, R73, 0x10, RZ ;  /* 0x0000001049437819 */ /* 0x000fe200000006ff */
[----:B------:R1:W-:Y:S01]  /*8e90*/  STS.128 [R92+0x6010], R104 ;  /* 0x006010685c007388 */ /* 0x0003e20000000c00 */
[----:B------:R-:W-:Y:S01]  /*8ea0*/  FFMA R22, R41, R63, R22 ;  /* 0x0000003f29167223 */ /* 0x000fe20000000016 */
[----:B------:R-:W-:Y:S01]  /*8eb0*/  LOP3.LUT R68, R73, 0xffff0000, RZ, 0xc0, !PT ;  /* 0xffff000049447812 */ /* 0x000fe200078ec0ff */
[----:B------:R-:W-:Y:S01]  /*8ec0*/  FMUL R26, R38, R30 ;  /* 0x0000001e261a7220 */ /* 0x000fe20000400000 */
[C---:B------:R-:W-:Y:S01]  /*8ed0*/  FFMA R27, R41.reuse, R64, R27 ;  /* 0x00000040291b7223 */ /* 0x040fe2000000001b */
[----:B------:R-:W-:Y:S01]  /*8ee0*/  SHF.L.U32 R69, R74, 0x10, RZ ;  /* 0x000000104a457819 */ /* 0x000fe200000006ff */
[----:B------:R-:W-:Y:S01]  /*8ef0*/  FMUL R31, R38, R31 ;  /* 0x0000001f261f7220 */ /* 0x000fe20000400000 */
[C---:B------:R-:W-:Y:S01]  /*8f00*/  FFMA R24, R41.reuse, R65, R24 ;  /* 0x0000004129187223 */ /* 0x040fe20000000018 */
[----:B------:R-:W-:Y:S01]  /*8f10*/  LOP3.LUT R70, R74, 0xffff0000, RZ, 0xc0, !PT ;  /* 0xffff00004a467812 */ /* 0x000fe200078ec0ff */
[C---:B------:R-:W-:Y:S01]  /*8f20*/  FMUL R28, R38.reuse, R32 ;  /* 0x00000020261c7220 */ /* 0x040fe20000400000 */
[----:B------:R-:W-:Y:S01]  /*8f30*/  FFMA R25, R41, R66, R25 ;  /* 0x0000004229197223 */ /* 0x000fe20000000019 */
[----:B------:R-:W-:Y:S01]  /*8f40*/  SHF.L.U32 R71, R75, 0x10, RZ ;  /* 0x000000104b477819 */ /* 0x000fe200000006ff */
[C---:B------:R-:W-:Y:S01]  /*8f50*/  FMUL R29, R38.reuse, R33 ;  /* 0x00000021261d7220 */ /* 0x040fe20000400000 */
[----:B------:R-:W-:Y:S01]  /*8f60*/  FFMA R26, R41, R67, R26 ;  /* 0x00000043291a7223 */ /* 0x000fe2000000001a */
[----:B------:R-:W-:Y:S01]  /*8f70*/  LOP3.LUT R72, R75, 0xffff0000, RZ, 0xc0, !PT ;  /* 0xffff00004b487812 */ /* 0x000fe200078ec0ff */
        /* <DEDUP_REMOVED lines=8> */
[----:B------:R-:W-:Y:S01]  /*9000*/  FFMA R30, R41, R71, R30 ;  /* 0x00000047291e7223 */ /* 0x000fe2000000001e */
[----:B------:R-:W-:Y:S01]  /*9010*/  F2FP.BF16.F32.PACK_AB R111, R27, R22 ;  /* 0x000000161b6f723e */ /* 0x000fe200000010ff */
[----:B------:R-:W-:Y:S01]  /*9020*/  FFMA R35, R41, R72, R35 ;  /* 0x0000004829237223 */ /* 0x000fe20000000023 */
[----:B------:R-:W-:Y:S02]  /*9030*/  F2FP.BF16.F32.PACK_AB R112, R25, R24 ;  /* 0x000000181970723e */ /* 0x000fe400000010ff */
[----:B------:R-:W-:Y:S01]  /*9040*/  F2FP.BF16.F32.PACK_AB R113, R31, R26 ;  /* 0x0000001a1f71723e */ /* 0x000fe200000010ff */
[----:B------:R1:W-:Y:S01]  /*9050*/  STS.128 [R91+0x6020], R108 ;  /* 0x0060206c5b007388 */ /* 0x0003e20000000c00 */
        /* <DEDUP_REMOVED lines=21> */
.L_x_133:
[----:B------:R-:W-:Y:S05]  /*91b0*/  BSYNC.RECONVERGENT B0 ;  /* 0x0000000000007941 */ /* 0x000fea0003800200 */
.L_x_132:
[----:B------:R-:W-:Y:S01]  /*91c0*/  BAR.SYNC.DEFER_BLOCKING 0x1, 0x80 ;  /* 0x0042000000007b1d */ /* 0x000fe20000010000 */
[----:B------:R-:W-:Y:S01]  /*91d0*/  UISETP.NE.AND UP0, UPT, UR52, -0x4, UPT ;  /* 0xfffffffc3400788c */ /* 0x000fe2000bf05270 */
[----:B------:R-:W-:Y:S08]  /*91e0*/  IADD3 R0, PT, PT, R36, 0x1, RZ ;  /* 0x0000000124007810 */ /* 0x000ff00007ffe0ff */
[----:B------:R-:W-:Y:S05]  /*91f0*/  BRA.U !UP0, `(.L_x_134) ;  /* 0x0000000108287547 */ /* 0x000fea000b800000 */
[----:B------:R-:W-:Y:S01]  /*9200*/  ISETP.NE.AND P0, PT, R98, RZ, PT ;  /* 0x000000ff6200720c */ /* 0x000fe20003f05270 */
[----:B------:R-:W-:Y:S01]  /*9210*/  IMAD.U32 R3, RZ, RZ, UR46 ;  /* 0x0000002eff037e24 */ /* 0x000fe2000f8e00ff */
[----:B------:R-:W-:Y:S01]  /*9220*/  UIADD3 UR4, UPT, UPT, UR46, 0x1, URZ ;  /* 0x000000012e047890 */ /* 0x000fe2000fffe0ff */
[----:B------:R-:W-:Y:S03]  /*9230*/  IMAD.U32 R2, RZ, RZ, UR47 ;  /* 0x0000002fff027e24 */ /* 0x000fe6000f8e00ff */
[----:B------:R-:W-:Y:S04]  /*9240*/  UISETP.NE.AND UP0, UPT, UR4, 0x4, UPT ;  /* 0x000000040400788c */ /* 0x000fe8000bf05270 */
[----:B------:R-:W-:Y:S03]  /*9250*/  USEL UR46, UR4, URZ, UP0 ;  /* 0x000000ff042e7287 */ /* 0x000fe60008000000 */
[----:B------:R-:W-:Y:S05]  /*9260*/  @P0 LEA R3, R3, UR44, 0x3 ;  /* 0x0000002c03030c11 */ /* 0x000fea000f8e18ff */
[----:B------:R-:W-:Y:S05]  /*9270*/  @P0 VIADD R3, R3, 0x80 ;  /* 0x0000008003030836 */ /* 0x000fea0000000000 */
[----:B------:R-:W-:Y:S04]  /*9280*/  @P0 PRMT R2, R2, 0x654, R3 ;  /* 0x0000065402020816 */ /* 0x000fe80000000003 */
[----:B------:R3:W-:Y:S03]  /*9290*/  @P0 SYNCS.ARRIVE.TRANS64.RED.A1T0 RZ, [R2+URZ], RZ ;  /* 0x000000ff02ff09a7 */ /* 0x0007e600081004ff */
.L_x_134:
[----:B------:R-:W-:Y:S01]  /*92a0*/  R2UR UR4, R82 ;  /* 0x00000000520472ca */ /* 0x000fe200000e0000 */
[----:B------:R-:W-:Y:S01]  /*92b0*/  UISETP.NE.AND UP0, UPT, UR62, URZ, UPT ;  /* 0x000000ff3e00728c */ /* 0x000fe2000bf05270 */
[----:B------:R-:W-:Y:S01]  /*92c0*/  ISETP.NE.AND P0, PT, R86, 0x2, PT ;  /* 0x000000025600780c */ /* 0x000fe20003f05270 */
[----:B------:R-:W-:Y:S01]  /*92d0*/  UIADD3 UR20, UPT, UPT, UR37, UR63, URZ ;  /* 0x0000003f25147290 */ /* 0x000fe2000fffe0ff */
[----:B------:R-:W-:Y:S01]  /*92e0*/  ISETP.NE.AND P1, PT, R0, 0x4, PT ;  /* 0x000000040000780c */ /* 0x000fe20003f25270 */
[----:B------:R-:W-:Y:S01]  /*92f0*/  UIADD3 UR52, UPT, UPT, UR52, 0x4, URZ ;  /* 0x0000000434347890 */ /* 0x000fe2000fffe0ff */
[----:B------:R-:W-:Y:S01]  /*9300*/  SEL R3, RZ, 0x1, P0 ;  /* 0x00000001ff037807 */ /* 0x000fe20000000000 */
[----:B------:R-:W-:Y:S01]  /*9310*/  UMOV UR36, UR61 ;  /* 0x0000003d00247c82 */ /* 0x000fe20008000000 */
[----:B---3--:R-:W-:Y:S02]  /*9320*/  SEL R2, RZ, 0x1, P1 ;  /* 0x00000001ff027807 */ /* 0x008fe40000800000 */
[----:B------:R-:W-:Y:S02]  /*9330*/  LOP3.LUT R88, R88, R3, RZ, 0x3c, !PT ;  /* 0x0000000358587212 */ /* 0x000fe400078e3cff */
[----:B------:R-:W-:Y:S01]  /*9340*/  LOP3.LUT R89, R89, R2, RZ, 0x3c, !PT ;  /* 0x0000000259597212 */ /* 0x000fe200078e3cff */
[----:B------:R-:W-:Y:S01]  /*9350*/  UIADD3 UR16, UPT, UPT, UR38, UR4, URZ ;  /* 0x0000000426107290 */ /* 0x000fe2000fffe0ff */
[----:B------:R-:W-:Y:S02]  /*9360*/  SEL R86, R86, RZ, P0 ;  /* 0x000000ff56567207 */ /* 0x000fe40000000000 */
[----:B------:R-:W-:Y:S01]  /*9370*/  SEL R36, R0, RZ, P1 ;  /* 0x000000ff00247207 */ /* 0x000fe20000800000 */
[----:B------:R-:W-:Y:S08]  /*9380*/  BRA.U UP0, `(.L_x_135) ;  /* 0xffffffbd00dc7547 */ /* 0x000ff0000b83ffff */
[----:B------:R-:W-:-:S13]  /*9390*/  R2UR UR4, R83 ;  /* 0x00000000530472ca */ /* 0x000fda00000e0000 */
[----:B------:R-:W-:-:S09]  /*93a0*/  UISETP.NE.AND UP0, UPT, UR4, URZ, UPT ;  /* 0x000000ff0400728c */ /* 0x000fd2000bf05270 */
[----:B------:R-:W-:Y:S05]  /*93b0*/  BRA.U !UP0, `(.L_x_136) ;  /* 0x0000000108487547 */ /* 0x000fea000b800000 */
[----:B------:R-:W3:Y:S02]  /*93c0*/  LDCU.64 UR4, c[0x0][0x890] ;  /* 0x00011200ff0477ac */ /* 0x000ee40008000a00 */
[----:B---3--:R-:W-:-:S04]  /*93d0*/  UISETP.NE.U32.AND UP0, UPT, UR4, URZ, UPT ;  /* 0x000000ff0400728c */ /* 0x008fc8000bf05070 */
[----:B------:R-:W-:-:S09]  /*93e0*/  UISETP.NE.AND.EX UP0, UPT, UR5, URZ, UPT, UP0 ;  /* 0x000000ff0500728c */ /* 0x000fd2000bf05300 */
[----:B------:R-:W-:Y:S05]  /*93f0*/  BRA.U UP0, `(.L_x_137) ;  /* 0x00000001000c7547 */ /* 0x000fea000b800000 */
[----:B------:R-:W-:-:S13]  /*9400*/  FSETP.NEU.AND P0, PT, R41, RZ, PT ;  /* 0x000000ff2900720b */ /* 0x000fda0003f0d000 */
[----:B------:R-:W-:Y:S05]  /*9410*/  @!P0 EXIT ;  /* 0x000000000000894d */ /* 0x000fea0003800000 */
[----:B------:R-:W-:Y:S05]  /*9420*/  BRA `(.L_x_136) ;  /* 0x00000000002c7947 */ /* 0x000fea0003800000 */
.L_x_137:
[----:B------:R-:W-:Y:S01]  /*9430*/  ISETP.NE.AND P0, PT, R85, RZ, PT ;  /* 0x000000ff5500720c */ /* 0x000fe20003f05270 */
[----:B------:R-:W-:-:S12]  /*9440*/  BSSY.RECONVERGENT B0, `(.L_x_136) ;  /* 0x0000009000007945 */ /* 0x000fd80003800200 */
[----:B------:R-:W-:Y:S05]  /*9450*/  @P0 BRA `(.L_x_138) ;  /* 0x0000000000140947 */ /* 0x000fea0003800000 */
[----:B------:R-:W3:Y:S02]  /*9460*/  LDCU.64 UR4, c[0x0][0x888] ;  /* 0x00011100ff0477ac */ /* 0x000ee40008000a00 */
[----:B---3--:R-:W-:-:S04]  /*9470*/  ISETP.NE.U32.AND P0, PT, RZ, UR4, PT ;  /* 0x00000004ff007c0c */ /* 0x008fc8000bf05070 */
[----:B------:R-:W-:-:S13]  /*9480*/  ISETP.NE.AND.EX P0, PT, RZ, UR5, PT, P0 ;  /* 0x00000005ff007c0c */ /* 0x000fda000bf05300 */
[----:B------:R-:W-:Y:S05]  /*9490*/  @!P0 EXIT ;  /* 0x000000000000894d */ /* 0x000fea0003800000 */
[----:B------:R-:W-:Y:S05]  /*94a0*/  BRA `(.L_x_139) ;  /* 0x0000000000087947 */ /* 0x000fea0003800000 */
.L_x_138:
[----:B------:R-:W-:-:S13]  /*94b0*/  FSETP.NEU.AND P0, PT, R41, RZ, PT ;  /* 0x000000ff2900720b */ /* 0x000fda0003f0d000 */
[----:B------:R-:W-:Y:S05]  /*94c0*/  @!P0 EXIT ;  /* 0x000000000000894d */ /* 0x000fea0003800000 */
.L_x_139:
[----:B------:R-:W-:Y:S05]  /*94d0*/  BSYNC.RECONVERGENT B0 ;  /* 0x0000000000007941 */ /* 0x000fea0003800200 */
.L_x_136:
[----:B------:R-:W-:Y:S01]  /*94e0*/  ULEA UR4, UR46, UR44, 0x3 ;  /* 0x0000002c2e047291 */ /* 0x000fe2000f8e18ff */
[----:B------:R-:W-:-:S04]  /*94f0*/  DEPBAR.LE SB0, 0x0 ;  /* 0x000080000000791a */ /* 0x000fc80000000000 */
[----:B------:R-:W-:-:S04]  /*9500*/  UIADD3 UR4, UPT, UPT, UR4, 0x80, URZ ;  /* 0x0000008004047890 */ /* 0x000fc8000fffe0ff */
[----:B------:R-:W-:-:S09]  /*9510*/  UPRMT UR4, UR47, 0x654, UR4 ;  /* 0x000006542f047896 */ /* 0x000fd20008000004 */
[----:B------:R-:W-:Y:S01]  /*9520*/  SYNCS.ARRIVE.TRANS64.RED.A1T0 RZ, [UR4], RZ ;  /* 0x000000ffffff79a7 */ /* 0x000fe20008100404 */
[----:B------:R-:W-:Y:S05]  /*9530*/  EXIT ;  /* 0x000000000000794d */ /* 0x000fea0003800000 */
.L_x_24:
[----:B--2---:R2:W3:Y:S02]  /*9540*/  SYNCS.PHASECHK.TRANS64.TRYWAIT P0, [R3+URZ+0x120], R2 ;  /* 0x00012002030075a7 */ /* 0x0044e400080011ff */
[----:B---3--:R-:W-:Y:S05]  /*9550*/  @!P0 NANOSLEEP.SYNCS 0x989680 ;  /* 0x009896800000895d */ /* 0x008fea0003900000 */
[----:B------:R-:W3:Y:S02]  /*9560*/  @!P0 SYNCS.PHASECHK.TRANS64 P0, [R3+URZ+0x120], R2 ;  /* 0x00012002030085a7 */ /* 0x000ee400080010ff */
[----:B---3--:R-:W-:Y:S05]  /*9570*/  @!P0 BRA `(.L_x_24) ;  /* 0xfffffffc00f08947 */ /* 0x008fea000383ffff */
[----:B------:R-:W-:Y:S05]  /*9580*/  BRA `(.L_x_140) ;  /* 0xffffff8000d87947 */ /* 0x000fea000383ffff */
.L_x_27:
[----:B-1----:R-:W-:-:S07]  /*9590*/  MOV R0, UR33 ;  /* 0x0000002100007c02 */ /* 0x002fce0008000f00 */
.L_x_141:
[----:B-1----:R1:W2:Y:S02]  /*95a0*/  SYNCS.PHASECHK.TRANS64.TRYWAIT P0, [R0+URZ+0x30], R3 ;  /* 0x00003003000075a7 */ /* 0x0022a400080011ff */
[----:B--2---:R-:W-:Y:S05]  /*95b0*/  @!P0 NANOSLEEP.SYNCS 0x989680 ;  /* 0x009896800000895d */ /* 0x004fea0003900000 */
[----:B------:R-:W2:Y:S02]  /*95c0*/  @!P0 SYNCS.PHASECHK.TRANS64 P0, [R0+URZ+0x30], R3 ;  /* 0x00003003000085a7 */ /* 0x000ea400080010ff */
[----:B--2---:R-:W-:Y:S05]  /*95d0*/  @!P0 BRA `(.L_x_141) ;  /* 0xfffffffc00f08947 */ /* 0x004fea000383ffff */
[----:B------:R-:W-:Y:S05]  /*95e0*/  BRA `(.L_x_26) ;  /* 0xffffff8400207947 */ /* 0x000fea000383ffff */
.L_x_34:
[----:B-1----:R-:W-:-:S07]  /*95f0*/  MOV R0, UR17 ;  /* 0x0000001100007c02 */ /* 0x002fce0008000f00 */
.L_x_142:
[----:B-1----:R1:W2:Y:S02]  /*9600*/  SYNCS.PHASECHK.TRANS64.TRYWAIT P0, [R0+URZ+0x30], R3 ;  /* 0x00003003000075a7 */ /* 0x0022a400080011ff */
[----:B--2---:R-:W-:Y:S05]  /*9610*/  @!P0 NANOSLEEP.SYNCS 0x989680 ;  /* 0x009896800000895d */ /* 0x004fea0003900000 */
[----:B------:R-:W2:Y:S02]  /*9620*/  @!P0 SYNCS.PHASECHK.TRANS64 P0, [R0+URZ+0x30], R3 ;  /* 0x00003003000085a7 */ /* 0x000ea400080010ff */
[----:B--2---:R-:W-:Y:S05]  /*9630*/  @!P0 BRA `(.L_x_142) ;  /* 0xfffffffc00f08947 */ /* 0x004fea000383ffff */
[----:B------:R-:W-:Y:S05]  /*9640*/  BRA `(.L_x_33) ;  /* 0xffffff8400dc7947 */ /* 0x000fea000383ffff */
.L_x_39:
[----:B-1----:R1:W2:Y:S02]  /*9650*/  SYNCS.PHASECHK.TRANS64.TRYWAIT P0, [R3+URZ+0xb0], R0 ;  /* 0x0000b000030075a7 */ /* 0x0022a400080011ff */
[----:B--2---:R-:W-:Y:S05]  /*9660*/  @!P0 NANOSLEEP.SYNCS 0x989680 ;  /* 0x009896800000895d */ /* 0x004fea0003900000 */
[----:B------:R-:W2:Y:S02]  /*9670*/  @!P0 SYNCS.PHASECHK.TRANS64 P0, [R3+URZ+0xb0], R0 ;  /* 0x0000b000030085a7 */ /* 0x000ea400080010ff */
[----:B--2---:R-:W-:Y:S05]  /*9680*/  @!P0 BRA `(.L_x_39) ;  /* 0xfffffffc00f08947 */ /* 0x004fea000383ffff */
[----:B------:R-:W-:Y:S05]  /*9690*/  BRA `(.L_x_143) ;  /* 0xffffff8800807947 */ /* 0x000fea000383ffff */
.L_x_43:
[----:B-1----:R-:W-:-:S07]  /*96a0*/  MOV R0, UR4 ;  /* 0x0000000400007c02 */ /* 0x002fce0008000f00 */
.L_x_144:
[----:B-1----:R1:W2:Y:S02]  /*96b0*/  SYNCS.PHASECHK.TRANS64.TRYWAIT P0, [R0+URZ], R3 ;  /* 0x00000003000075a7 */ /* 0x0022a400080011ff */
[----:B--2---:R-:W-:Y:S05]  /*96c0*/  @!P0 NANOSLEEP.SYNCS 0x989680 ;  /* 0x009896800000895d */ /* 0x004fea0003900000 */
[----:B------:R-:W2:Y:S02]  /*96d0*/  @!P0 SYNCS.PHASECHK.TRANS64 P0, [R0+URZ], R3 ;  /* 0x00000003000085a7 */ /* 0x000ea400080010ff */
[----:B--2---:R-:W-:Y:S05]  /*96e0*/  @!P0 BRA `(.L_x_144) ;  /* 0xfffffffc00f08947 */ /* 0x004fea000383ffff */
[----:B------:R-:W-:Y:S05]  /*96f0*/  BRA `(.L_x_145) ;  /* 0xffffff9000287947 */ /* 0x000fea000383ffff */
.L_x_44:
[----:B------:R-:W-:-:S07]  /*9700*/  MOV R0, UR5 ;  /* 0x0000000500007c02 */ /* 0x000fce0008000f00 */
.L_x_146:
[----:B-1----:R1:W2:Y:S02]  /*9710*/  SYNCS.PHASECHK.TRANS64.TRYWAIT P0, [R0+URZ], R3 ;  /* 0x00000003000075a7 */ /* 0x0022a400080011ff */
[----:B--2---:R-:W-:Y:S05]  /*9720*/  @!P0 NANOSLEEP.SYNCS 0x989680 ;  /* 0x009896800000895d */ /* 0x004fea0003900000 */
[----:B------:R-:W2:Y:S02]  /*9730*/  @!P0 SYNCS.PHASECHK.TRANS64 P0, [R0+URZ], R3 ;  /* 0x00000003000085a7 */ /* 0x000ea400080010ff */
[----:B--2---:R-:W-:Y:S05]  /*9740*/  @!P0 BRA `(.L_x_146) ;  /* 0xfffffffc00f08947 */ /* 0x004fea000383ffff */
[----:B------:R-:W-:Y:S05]  /*9750*/  BRA `(.L_x_147) ;  /* 0xffffff9000347947 */ /* 0x000fea000383ffff */
.L_x_45:
[----:B------:R-:W-:-:S07]  /*9760*/  MOV R0, UR5 ;  /* 0x0000000500007c02 */ /* 0x000fce0008000f00 */
.L_x_148:
[----:B-1----:R1:W2:Y:S02]  /*9770*/  SYNCS.PHASECHK.TRANS64.TRYWAIT P0, [R0+URZ], R3 ;  /* 0x00000003000075a7 */ /* 0x0022a400080011ff */
[----:B--2---:R-:W-:Y:S05]  /*9780*/  @!P0 NANOSLEEP.SYNCS 0x989680 ;  /* 0x009896800000895d */ /* 0x004fea0003900000 */
[----:B------:R-:W2:Y:S02]  /*9790*/  @!P0 SYNCS.PHASECHK.TRANS64 P0, [R0+URZ], R3 ;  /* 0x00000003000085a7 */ /* 0x000ea400080010ff */
[----:B--2---:R-:W-:Y:S05]  /*97a0*/  @!P0 BRA `(.L_x_148) ;  /* 0xfffffffc00f08947 */ /* 0x004fea000383ffff */
[----:B------:R-:W-:Y:S05]  /*97b0*/  BRA `(.L_x_149) ;  /* 0xffffff9000407947 */ /* 0x000fea000383ffff */
.L_x_46:
[----:B------:R-:W-:-:S07]  /*97c0*/  MOV R0, UR5 ;  /* 0x0000000500007c02 */ /* 0x000fce0008000f00 */
.L_x_150:
[----:B-1----:R1:W2:Y:S02]  /*97d0*/  SYNCS.PHASECHK.TRANS64.TRYWAIT P0, [R0+URZ], R3 ;  /* 0x00000003000075a7 */ /* 0x0022a400080011ff */
[----:B--2---:R-:W-:Y:S05]  /*97e0*/  @!P0 NANOSLEEP.SYNCS 0x989680 ;  /* 0x009896800000895d */ /* 0x004fea0003900000 */
[----:B------:R-:W2:Y:S02]  /*97f0*/  @!P0 SYNCS.PHASECHK.TRANS64 P0, [R0+URZ], R3 ;  /* 0x00000003000085a7 */ /* 0x000ea400080010ff */
[----:B--2---:R-:W-:Y:S05]  /*9800*/  @!P0 BRA `(.L_x_150) ;  /* 0xfffffffc00f08947 */ /* 0x004fea000383ffff */
[----:B------:R-:W-:Y:S05]  /*9810*/  BRA `(.L_x_151) ;  /* 0xffffff90004c7947 */ /* 0x000fea000383ffff */
.L_x_47:
[----:B------:R-:W-:-:S07]  /*9820*/  MOV R0, UR5 ;  /* 0x0000000500007c02 */ /* 0x000fce0008000f00 */
.L_x_152:
[----:B-1----:R1:W2:Y:S02]  /*9830*/  SYNCS.PHASECHK.TRANS64.TRYWAIT P0, [R0+URZ], R3 ;  /* 0x00000003000075a7 */ /* 0x0022a400080011ff */
[----:B--2---:R-:W-:Y:S05]  /*9840*/  @!P0 NANOSLEEP.SYNCS 0x989680 ;  /* 0x009896800000895d */ /* 0x004fea0003900000 */
[----:B------:R-:W2:Y:S02]  /*9850*/  @!P0 SYNCS.PHASECHK.TRANS64 P0, [R0+URZ], R3 ;  /* 0x00000003000085a7 */ /* 0x000ea400080010ff */
[----:B--2---:R-:W-:Y:S05]  /*9860*/  @!P0 BRA `(.L_x_152) ;  /* 0xfffffffc00f08947 */ /* 0x004fea000383ffff */
[----:B------:R-:W-:Y:S05]  /*9870*/  BRA `(.L_x_153) ;  /* 0xffffff9000587947 */ /* 0x000fea000383ffff */
.L_x_50:
[----:B-1----:R1:W2:Y:S02]  /*9880*/  SYNCS.PHASECHK.TRANS64.TRYWAIT P0, [R2+URZ+0x110], R5 ;  /* 0x00011005020075a7 */ /* 0x0022a400080011ff */
[----:B--2---:R-:W-:Y:S05]  /*9890*/  @!P0 NANOSLEEP.SYNCS 0x989680 ;  /* 0x009896800000895d */ /* 0x004fea0003900000 */
[----:B------:R-:W2:Y:S02]  /*98a0*/  @!P0 SYNCS.PHASECHK.TRANS64 P0, [R2+URZ+0x110], R5 ;  /* 0x00011005020085a7 */ /* 0x000ea400080010ff */
[----:B--2---:R-:W-:Y:S05]  /*98b0*/  @!P0 BRA `(.L_x_50) ;  /* 0xfffffffc00f08947 */ /* 0x004fea000383ffff */
[----:B------:R-:W-:Y:S05]  /*98c0*/  BRA `(.L_x_154) ;  /* 0xffffff9000b47947 */ /* 0x000fea000383ffff */
.L_x_51:
[----:B------:R-:W-:-:S07]  /*98d0*/  MOV R2, UR4 ;  /* 0x0000000400027c02 */ /* 0x000fce0008000f00 */
.L_x_155:
[----:B-1----:R1:W2:Y:S02]  /*98e0*/  SYNCS.PHASECHK.TRANS64.TRYWAIT P0, [R2+URZ+0xc0], R5 ;  /* 0x0000c005020075a7 */ /* 0x0022a400080011ff */
[----:B--2---:R-:W-:Y:S05]  /*98f0*/  @!P0 NANOSLEEP.SYNCS 0x989680 ;  /* 0x009896800000895d */ /* 0x004fea0003900000 */
[----:B------:R-:W2:Y:S02]  /*9900*/  @!P0 SYNCS.PHASECHK.TRANS64 P0, [R2+URZ+0xc0], R5 ;  /* 0x0000c005020085a7 */ /* 0x000ea400080010ff */
[----:B--2---:R-:W-:Y:S05]  /*9910*/  @!P0 BRA `(.L_x_155) ;  /* 0xfffffffc00f08947 */ /* 0x004fea000383ffff */
[----:B------:R-:W-:Y:S05]  /*9920*/  BRA `(.L_x_156) ;  /* 0xffffff9000c47947 */ /* 0x000fea000383ffff */
.L_x_52:
[----:B-1----:R1:W2:Y:S02]  /*9930*/  SYNCS.PHASECHK.TRANS64.TRYWAIT P1, [R2+URZ+0xb0], R5 ;  /* 0x0000b005020075a7 */ /* 0x0022a400080211ff */
[----:B--2---:R-:W-:Y:S05]  /*9940*/  @!P1 NANOSLEEP.SYNCS 0x989680 ;  /* 0x009896800000995d */ /* 0x004fea0003900000 */
[----:B------:R-:W2:Y:S02]  /*9950*/  @!P1 SYNCS.PHASECHK.TRANS64 P1, [R2+URZ+0xb0], R5 ;  /* 0x0000b005020095a7 */ /* 0x000ea400080210ff */
[----:B--2---:R-:W-:Y:S05]  /*9960*/  @!P1 BRA `(.L_x_52) ;  /* 0xfffffffc00f09947 */ /* 0x004fea000383ffff */
[----:B------:R-:W-:Y:S05]  /*9970*/  BRA `(.L_x_157) ;  /* 0xffffff9000f47947 */ /* 0x000fea000383ffff */
.L_x_55:
[----:B------:R-:W-:-:S07]  /*9980*/  MOV R0, UR4 ;  /* 0x0000000400007c02 */ /* 0x000fce0008000f00 */
.L_x_158:
[----:B-1----:R1:W2:Y:S02]  /*9990*/  SYNCS.PHASECHK.TRANS64.TRYWAIT P0, [R0+URZ+0xc0], R3 ;  /* 0x0000c003000075a7 */ /* 0x0022a400080011ff */
[----:B--2---:R-:W-:Y:S05]  /*99a0*/  @!P0 NANOSLEEP.SYNCS 0x989680 ;  /* 0x009896800000895d */ /* 0x004fea0003900000 */
[----:B------:R-:W2:Y:S02]  /*99b0*/  @!P0 SYNCS.PHASECHK.TRANS64 P0, [R0+URZ+0xc0], R3 ;  /* 0x0000c003000085a7 */ /* 0x000ea400080010ff */
[----:B--2---:R-:W-:Y:S05]  /*99c0*/  @!P0 BRA `(.L_x_158) ;  /* 0xfffffffc00f08947 */ /* 0x004fea000383ffff */
[----:B------:R-:W-:Y:S05]  /*99d0*/  BRA `(.L_x_54) ;  /* 0xffffff9400487947 */ /* 0x000fea000383ffff */
.L_x_62:
[----:B-1----:R1:W2:Y:S02]  /*99e0*/  SYNCS.PHASECHK.TRANS64.TRYWAIT P1, [R0+URZ+0xb0], R5 ;  /* 0x0000b005000075a7 */ /* 0x0022a400080211ff */
[----:B--2---:R-:W-:Y:S05]  /*99f0*/  @!P1 NANOSLEEP.SYNCS 0x989680 ;  /* 0x009896800000995d */ /* 0x004fea0003900000 */
[----:B------:R-:W2:Y:S02]  /*9a00*/  @!P1 SYNCS.PHASECHK.TRANS64 P1, [R0+URZ+0xb0], R5 ;  /* 0x0000b005000095a7 */ /* 0x000ea400080210ff */
[----:B--2---:R-:W-:Y:S05]  /*9a10*/  @!P1 BRA `(.L_x_62) ;  /* 0xfffffffc00f09947 */ /* 0x004fea000383ffff */
[----:B------:R-:W-:Y:S05]  /*9a20*/  BRA `(.L_x_159) ;  /* 0xffffff9800bc7947 */ /* 0x000fea000383ffff */
.L_x_63:
[----:B------:R-:W-:-:S07]  /*9a30*/  MOV R3, UR30 ;  /* 0x0000001e00037c02 */ /* 0x000fce0008000f00 */
.L_x_160:
[----:B-1----:R1:W2:Y:S02]  /*9a40*/  SYNCS.PHASECHK.TRANS64.TRYWAIT P0, [R3+URZ+0xf0], R0 ;  /* 0x0000f000030075a7 */ /* 0x0022a400080011ff */
[----:B--2---:R-:W-:Y:S05]  /*9a50*/  @!P0 NANOSLEEP.SYNCS 0x989680 ;  /* 0x009896800000895d */ /* 0x004fea0003900000 */
[----:B------:R-:W2:Y:S02]  /*9a60*/  @!P0 SYNCS.PHASECHK.TRANS64 P0, [R3+URZ+0xf0], R0 ;  /* 0x0000f000030085a7 */ /* 0x000ea400080010ff */
[----:B--2---:R-:W-:Y:S05]  /*9a70*/  @!P0 BRA `(.L_x_160) ;  /* 0xfffffffc00f08947 */ /* 0x004fea000383ffff */
[----:B------:R-:W-:Y:S05]  /*9a80*/  BRA `(.L_x_161) ;  /* 0xffffff9800f47947 */ /* 0x000fea000383ffff */
.L_x_66:
[----:B------:R-:W-:Y:S07]  /*9a90*/  MOV R0, UR5 ;  /* 0x0000000500007c02 */ /* 0x000fee0008000f00 */
.L_x_162:
[----:B-1----:R1:W2:Y:S02]  /*9aa0*/  SYNCS.PHASECHK.TRANS64.TRYWAIT P0, [R0+URZ], R3 ;  /* 0x00000003000075a7 */ /* 0x0022a400080011ff */
[----:B--2---:R-:W-:Y:S05]  /*9ab0*/  @!P0 NANOSLEEP.SYNCS 0x989680 ;  /* 0x009896800000895d */ /* 0x004fea0003900000 */
[----:B------:R-:W2:Y:S02]  /*9ac0*/  @!P0 SYNCS.PHASECHK.TRANS64 P0, [R0+URZ], R3 ;  /* 0x00000003000085a7 */ /* 0x000ea400080010ff */
[----:B--2---:R-:W-:Y:S05]  /*9ad0*/  @!P0 BRA `(.L_x_162) ;  /* 0xfffffffc00f08947 */ /* 0x004fea000383ffff */
[----:B------:R-:W-:Y:S05]  /*9ae0*/  BRA `(.L_x_65) ;  /* 0xffffff9c00107947 */ /* 0x000fea000383ffff */
.L_x_69:
[----:B------:R-:W-:-:S07]  /*9af0*/  MOV R0, UR4 ;  /* 0x0000000400007c02 */ /* 0x000fce0008000f00 */
.L_x_163:
[----:B--2---:R2:W4:Y:S02]  /*9b00*/  SYNCS.PHASECHK.TRANS64.TRYWAIT P0, [R0+URZ], R3 ;  /* 0x00000003000075a7 */ /* 0x00452400080011ff */
[----:B----4-:R-:W-:Y:S05]  /*9b10*/  @!P0 NANOSLEEP.SYNCS 0x989680 ;  /* 0x009896800000895d */ /* 0x010fea0003900000 */
[----:B------:R-:W4:Y:S02]  /*9b20*/  @!P0 SYNCS.PHASECHK.TRANS64 P0, [R0+URZ], R3 ;  /* 0x00000003000085a7 */ /* 0x000f2400080010ff */
[----:B----4-:R-:W-:Y:S05]  /*9b30*/  @!P0 BRA `(.L_x_163) ;  /* 0xfffffffc00f08947 */ /* 0x010fea000383ffff */
[----:B------:R-:W-:Y:S05]  /*9b40*/  BRA `(.L_x_164) ;  /* 0xffffff9c00ec7947 */ /* 0x000fea000383ffff */
.L_x_70:
[----:B------:R-:W-:-:S07]  /*9b50*/  MOV R0, UR5 ;  /* 0x0000000500007c02 */ /* 0x000fce0008000f00 */
.L_x_165:
[----:B-1----:R1:W2:Y:S02]  /*9b60*/  SYNCS.PHASECHK.TRANS64.TRYWAIT P0, [R0+URZ], R3 ;  /* 0x00000003000075a7 */ /* 0x0022a400080011ff */
[----:B--2---:R-:W-:Y:S05]  /*9b70*/  @!P0 NANOSLEEP.SYNCS 0x989680 ;  /* 0x009896800000895d */ /* 0x004fea0003900000 */
[----:B------:R-:W2:Y:S02]  /*9b80*/  @!P0 SYNCS.PHASECHK.TRANS64 P0, [R0+URZ], R3 ;  /* 0x00000003000085a7 */ /* 0x000ea400080010ff */
[----:B--2---:R-:W-:Y:S05]  /*9b90*/  @!P0 BRA `(.L_x_165) ;  /* 0xfffffffc00f08947 */ /* 0x004fea000383ffff */
[----:B------:R-:W-:Y:S05]  /*9ba0*/  BRA `(.L_x_166) ;  /* 0xffffff9c00f87947 */ /* 0x000fea000383ffff */
.L_x_71:
[----:B------:R-:W-:-:S07]  /*9bb0*/  MOV R0, UR5 ;  /* 0x0000000500007c02 */ /* 0x000fce0008000f00 */
.L_x_167:
[----:B-1----:R1:W2:Y:S02]  /*9bc0*/  SYNCS.PHASECHK.TRANS64.TRYWAIT P0, [R0+URZ], R3 ;  /* 0x00000003000075a7 */ /* 0x0022a400080011ff */
[----:B--2---:R-:W-:Y:S05]  /*9bd0*/  @!P0 NANOSLEEP.SYNCS 0x989680 ;  /* 0x009896800000895d */ /* 0x004fea0003900000 */
[----:B------:R-:W2:Y:S02]  /*9be0*/  @!P0 SYNCS.PHASECHK.TRANS64 P0, [R0+URZ], R3 ;  /* 0x00000003000085a7 */ /* 0x000ea400080010ff */
[----:B--2---:R-:W-:Y:S05]  /*9bf0*/  @!P0 BRA `(.L_x_167) ;  /* 0xfffffffc00f08947 */ /* 0x004fea000383ffff */
[----:B------:R-:W-:Y:S05]  /*9c00*/  BRA `(.L_x_168) ;  /* 0xffffffa000047947 */ /* 0x000fea000383ffff */
.L_x_72:
[----:B------:R-:W-:-:S07]  /*9c10*/  MOV R0, UR4 ;  /* 0x0000000400007c02 */ /* 0x000fce0008000f00 */
.L_x_169:
[----:B-1----:R1:W2:Y:S02]  /*9c20*/  SYNCS.PHASECHK.TRANS64.TRYWAIT P0, [R0+URZ], R3 ;  /* 0x00000003000075a7 */ /* 0x0022a400080011ff */
[----:B--2---:R-:W-:Y:S05]  /*9c30*/  @!P0 NANOSLEEP.SYNCS 0x989680 ;  /* 0x009896800000895d */ /* 0x004fea0003900000 */
[----:B------:R-:W2:Y:S02]  /*9c40*/  @!P0 SYNCS.PHASECHK.TRANS64 P0, [R0+URZ], R3 ;  /* 0x00000003000085a7 */ /* 0x000ea400080010ff */
[----:B--2---:R-:W-:Y:S05]  /*9c50*/  @!P0 BRA `(.L_x_169) ;  /* 0xfffffffc00f08947 */ /* 0x004fea000383ffff */
[----:B------:R-:W-:Y:S05]  /*9c60*/  BRA `(.L_x_170) ;  /* 0xffffffa000107947 */ /* 0x000fea000383ffff */
.L_x_77:
[----:B--2---:R2:W3:Y:S02]  /*9c70*/  SYNCS.PHASECHK.TRANS64.TRYWAIT P0, [R12+URZ+0xb0], R9 ;  /* 0x0000b0090c0075a7 */ /* 0x0044e400080011ff */
[----:B---3--:R-:W-:Y:S05]  /*9c80*/  @!P0 NANOSLEEP.SYNCS 0x989680 ;  /* 0x009896800000895d */ /* 0x008fea0003900000 */
[----:B------:R-:W3:Y:S02]  /*9c90*/  @!P0 SYNCS.PHASECHK.TRANS64 P0, [R12+URZ+0xb0], R9 ;  /* 0x0000b0090c0085a7 */ /* 0x000ee400080010ff */
[----:B---3--:R-:W-:Y:S05]  /*9ca0*/  @!P0 BRA `(.L_x_77) ;  /* 0xfffffffc00f08947 */ /* 0x008fea000383ffff */
[----:B------:R-:W-:Y:S05]  /*9cb0*/  BRA `(.L_x_171) ;  /* 0xffffffa400307947 */ /* 0x000fea000383ffff */
.L_x_80:
[----:B------:R-:W-:Y:S07]  /*9cc0*/  MOV R0, UR21 ;  /* 0x0000001500007c02 */ /* 0x000fee0008000f00 */
.L_x_172:
[----:B--2---:R2:W3:Y:S02]  /*9cd0*/  SYNCS.PHASECHK.TRANS64.TRYWAIT P2, [R0+URZ+0xa8], R11 ;  /* 0x0000a80b000075a7 */ /* 0x0044e400080411ff */
[----:B---3--:R-:W-:Y:S05]  /*9ce0*/  @!P2 NANOSLEEP.SYNCS 0x989680 ;  /* 0x009896800000a95d */ /* 0x008fea0003900000 */
[----:B------:R-:W3:Y:S02]  /*9cf0*/  @!P2 SYNCS.PHASECHK.TRANS64 P2, [R0+URZ+0xa8], R11 ;  /* 0x0000a80b0000a5a7 */ /* 0x000ee400080410ff */
[----:B---3--:R-:W-:Y:S05]  /*9d00*/  @!P2 BRA `(.L_x_172) ;  /* 0xfffffffc00f0a947 */ /* 0x008fea000383ffff */
[----:B------:R-:W-:Y:S05]  /*9d10*/  BRA `(.L_x_79) ;  /* 0xffffffa800987947 */ /* 0x000fea000383ffff */
.L_x_83:
[----:B--2---:R-:W-:Y:S07]  /*9d20*/  MOV R0, UR21 ;  /* 0x0000001500007c02 */ /* 0x004fee0008000f00 */
.L_x_173:
[----:B--2---:R2:W3:Y:S02]  /*9d30*/  SYNCS.PHASECHK.TRANS64.TRYWAIT P0, [R0+URZ+0x80], R9 ;  /* 0x00008009000075a7 */ /* 0x0044e400080011ff */
[----:B---3--:R-:W-:Y:S05]  /*9d40*/  @!P0 NANOSLEEP.SYNCS 0x989680 ;  /* 0x009896800000895d */ /* 0x008fea0003900000 */
[----:B------:R-:W3:Y:S02]  /*9d50*/  @!P0 SYNCS.PHASECHK.TRANS64 P0, [R0+URZ+0x80], R9 ;  /* 0x00008009000085a7 */ /* 0x000ee400080010ff */
[----:B---3--:R-:W-:Y:S05]  /*9d60*/  @!P0 BRA `(.L_x_173) ;  /* 0xfffffffc00f08947 */ /* 0x008fea000383ffff */
[----:B------:R-:W-:Y:S05]  /*9d70*/  BRA `(.L_x_174) ;  /* 0xffffffa800f47947 */ /* 0x000fea000383ffff */
.L_x_84:
[----:B------:R-:W-:Y:S07]  /*9d80*/  MOV R0, UR21 ;  /* 0x0000001500007c02 */ /* 0x000fee0008000f00 */
.L_x_175:
[----:B--2---:R2:W3:Y:S02]  /*9d90*/  SYNCS.PHASECHK.TRANS64.TRYWAIT P0, [R0+URZ+0x88], R9 ;  /* 0x00008809000075a7 */ /* 0x0044e400080011ff */
[----:B---3--:R-:W-:Y:S05]  /*9da0*/  @!P0 NANOSLEEP.SYNCS 0x989680 ;  /* 0x009896800000895d */ /* 0x008fea0003900000 */
[----:B------:R-:W3:Y:S02]  /*9db0*/  @!P0 SYNCS.PHASECHK.TRANS64 P0, [R0+URZ+0x88], R9 ;  /* 0x00008809000085a7 */ /* 0x000ee400080010ff */
[----:B---3--:R-:W-:Y:S05]  /*9dc0*/  @!P0 BRA `(.L_x_175) ;  /* 0xfffffffc00f08947 */ /* 0x008fea000383ffff */
[----:B------:R-:W-:Y:S05]  /*9dd0*/  BRA `(.L_x_176) ;  /* 0xffffffac00307947 */ /* 0x000fea000383ffff */
.L_x_85:
[----:B------:R-:W-:Y:S07]  /*9de0*/  MOV R0, UR21 ;  /* 0x0000001500007c02 */ /* 0x000fee0008000f00 */
.L_x_177:
[----:B--2---:R2:W3:Y:S02]  /*9df0*/  SYNCS.PHASECHK.TRANS64.TRYWAIT P0, [R0+URZ+0x90], R9 ;  /* 0x00009009000075a7 */ /* 0x0044e400080011ff */
[----:B---3--:R-:W-:Y:S05]  /*9e00*/  @!P0 NANOSLEEP.SYNCS 0x989680 ;  /* 0x009896800000895d */ /* 0x008fea0003900000 */
[----:B------:R-:W3:Y:S02]  /*9e10*/  @!P0 SYNCS.PHASECHK.TRANS64 P0, [R0+URZ+0x90], R9 ;  /* 0x00009009000085a7 */ /* 0x000ee400080010ff */
[----:B---3--:R-:W-:Y:S05]  /*9e20*/  @!P0 BRA `(.L_x_177) ;  /* 0xfffffffc00f08947 */ /* 0x008fea000383ffff */
[----:B------:R-:W-:Y:S05]  /*9e30*/  BRA `(.L_x_178) ;  /* 0xffffffac00787947 */ /* 0x000fea000383ffff */
.L_x_86:
[----:B------:R-:W-:Y:S07]  /*9e40*/  MOV R0, UR21 ;  /* 0x0000001500007c02 */ /* 0x000fee0008000f00 */
.L_x_179:
[----:B--2---:R2:W3:Y:S02]  /*9e50*/  SYNCS.PHASECHK.TRANS64.TRYWAIT P0, [R0+URZ+0x98], R9 ;  /* 0x00009809000075a7 */ /* 0x0044e400080011ff */
[----:B---3--:R-:W-:Y:S05]  /*9e60*/  @!P0 NANOSLEEP.SYNCS 0x989680 ;  /* 0x009896800000895d */ /* 0x008fea0003900000 */
[----:B------:R-:W3:Y:S02]  /*9e70*/  @!P0 SYNCS.PHASECHK.TRANS64 P0, [R0+URZ+0x98], R9 ;  /* 0x00009809000085a7 */ /* 0x000ee400080010ff */
[----:B---3--:R-:W-:Y:S05]  /*9e80*/  @!P0 BRA `(.L_x_179) ;  /* 0xfffffffc00f08947 */ /* 0x008fea000383ffff */
[----:B------:R-:W-:Y:S05]  /*9e90*/  BRA `(.L_x_180) ;  /* 0xffffffac00bc7947 */ /* 0x000fea000383ffff */
.L_x_88:
[----:B------:R-:W-:-:S07]  /*9ea0*/  MOV R0, UR21 ;  /* 0x0000001500007c02 */ /* 0x000fce0008000f00 */
.L_x_181:
[----:B---3--:R3:W4:Y:S02]  /*9eb0*/  SYNCS.PHASECHK.TRANS64.TRYWAIT P0, [R0+URZ+0x80], R3 ;  /* 0x00008003000075a7 */ /* 0x00872400080011ff */
[----:B----4-:R-:W-:Y:S05]  /*9ec0*/  @!P0 NANOSLEEP.SYNCS 0x989680 ;  /* 0x009896800000895d */ /* 0x010fea0003900000 */
[----:B------:R-:W4:Y:S02]  /*9ed0*/  @!P0 SYNCS.PHASECHK.TRANS64 P0, [R0+URZ+0x80], R3 ;  /* 0x00008003000085a7 */ /* 0x000f2400080010ff */
[----:B----4-:R-:W-:Y:S05]  /*9ee0*/  @!P0 BRA `(.L_x_181) ;  /* 0xfffffffc00f08947 */ /* 0x010fea000383ffff */
[----:B------:R-:W-:Y:S05]  /*9ef0*/  BRA `(.L_x_182) ;  /* 0xffffffb000307947 */ /* 0x000fea000383ffff */
.L_x_89:
[----:B---3--:R-:W-:-:S07]  /*9f00*/  MOV R0, UR21 ;  /* 0x0000001500007c02 */ /* 0x008fce0008000f00 */
.L_x_183:
[----:B---3--:R3:W4:Y:S02]  /*9f10*/  SYNCS.PHASECHK.TRANS64.TRYWAIT P0, [R0+URZ+0x88], R3 ;  /* 0x00008803000075a7 */ /* 0x00872400080011ff */
[----:B----4-:R-:W-:Y:S05]  /*9f20*/  @!P0 NANOSLEEP.SYNCS 0x989680 ;  /* 0x009896800000895d */ /* 0x010fea0003900000 */
[----:B------:R-:W4:Y:S02]  /*9f30*/  @!P0 SYNCS.PHASECHK.TRANS64 P0, [R0+URZ+0x88], R3 ;  /* 0x00008803000085a7 */ /* 0x000f2400080010ff */
[----:B----4-:R-:W-:Y:S05]  /*9f40*/  @!P0 BRA `(.L_x_183) ;  /* 0xfffffffc00f08947 */ /* 0x010fea000383ffff */
[----:B------:R-:W-:Y:S05]  /*9f50*/  BRA `(.L_x_184) ;  /* 0xffffffb000207947 */ /* 0x000fea000383ffff */
.L_x_90:
[----:B---3--:R-:W-:-:S07]  /*9f60*/  MOV R0, UR21 ;  /* 0x0000001500007c02 */ /* 0x008fce0008000f00 */
.L_x_185:
[----:B---3--:R3:W4:Y:S02]  /*9f70*/  SYNCS.PHASECHK.TRANS64.TRYWAIT P0, [R0+URZ+0x90], R3 ;  /* 0x00009003000075a7 */ /* 0x00872400080011ff */
[----:B----4-:R-:W-:Y:S05]  /*9f80*/  @!P0 NANOSLEEP.SYNCS 0x989680 ;  /* 0x009896800000895d */ /* 0x010fea0003900000 */
[----:B------:R-:W4:Y:S02]  /*9f90*/  @!P0 SYNCS.PHASECHK.TRANS64 P0, [R0+URZ+0x90], R3 ;  /* 0x00009003000085a7 */ /* 0x000f2400080010ff */
[----:B----4-:R-:W-:Y:S05]  /*9fa0*/  @!P0 BRA `(.L_x_185) ;  /* 0xfffffffc00f08947 */ /* 0x010fea000383ffff */
[----:B------:R-:W-:Y:S05]  /*9fb0*/  BRA `(.L_x_186) ;  /* 0xffffffb000107947 */ /* 0x000fea000383ffff */
.L_x_92:
[----:B-1----:R1:W2:Y:S02]  /*9fc0*/  SYNCS.PHASECHK.TRANS64.TRYWAIT P0, [R3+URZ+0xb0], R0 ;  /* 0x0000b000030075a7 */ /* 0x0022a400080011ff */
[----:B--2---:R-:W-:Y:S05]  /*9fd0*/  @!P0 NANOSLEEP.SYNCS 0x989680 ;  /* 0x009896800000895d */ /* 0x004fea0003900000 */
[----:B------:R-:W2:Y:S02]  /*9fe0*/  @!P0 SYNCS.PHASECHK.TRANS64 P0, [R3+URZ+0xb0], R0 ;  /* 0x0000b000030085a7 */ /* 0x000ea400080010ff */
[----:B--2---:R-:W-:Y:S05]  /*9ff0*/  @!P0 BRA `(.L_x_92) ;  /* 0xfffffffc00f08947 */ /* 0x004fea000383ffff */
[----:B------:R-:W-:Y:S05]  /*a000*/  BRA `(.L_x_187) ;  /* 0xffffffb000d07947 */ /* 0x000fea000383ffff */
.L_x_103:
[----:B-1----:R-:W-:Y:S04]  /*a010*/  MOV R2, UR44 ;  /* 0x0000002c00027c02 */ /* 0x002fe80008000f00 */
[----:B------:R1:W2:Y:S03]  /*a020*/  SYNCS.PHASECHK.TRANS64.TRYWAIT P1, [R2+URZ+0x60], R3 ;  /* 0x00006003020075a7 */ /* 0x0002a600080211ff */
[----:B--2---:R-:W-:Y:S05]  /*a030*/  @!P1 NANOSLEEP.SYNCS 0x989680 ;  /* 0x009896800000995d */ /* 0x004fea0003900000 */
[----:B------:R-:W2:Y:S02]  /*a040*/  @!P1 SYNCS.PHASECHK.TRANS64 P1, [R2+URZ+0x60], R3 ;  /* 0x00006003020095a7 */ /* 0x000ea400080210ff */
[----:B--2---:R-:W-:Y:S05]  /*a050*/  @!P1 BRA `(.L_x_103) ;  /* 0xfffffffc00ec9947 */ /* 0x004fea000383ffff */
[----:B------:R-:W-:Y:S05]  /*a060*/  BRA `(.L_x_102) ;  /* 0xffffffc000407947 */ /* 0x000fea000383ffff */
.L_x_105:
[----:B-1----:R1:W4:Y:S02]  /*a070*/  SYNCS.PHASECHK.TRANS64.TRYWAIT P0, [R99+URZ+0xd0], R0 ;  /* 0x0000d000630075a7 */ /* 0x00232400080011ff */
[----:B----4-:R-:W-:Y:S05]  /*a080*/  @!P0 NANOSLEEP.SYNCS 0x989680 ;  /* 0x009896800000895d */ /* 0x010fea0003900000 */
[----:B------:R-:W4:Y:S02]  /*a090*/  @!P0 SYNCS.PHASECHK.TRANS64 P0, [R99+URZ+0xd0], R0 ;  /* 0x0000d000630085a7 */ /* 0x000f2400080010ff */
[----:B----4-:R-:W-:Y:S05]  /*a0a0*/  @!P0 BRA `(.L_x_105) ;  /* 0xfffffffc00f08947 */ /* 0x010fea000383ffff */
[----:B------:R-:W-:Y:S05]  /*a0b0*/  BRA `(.L_x_104) ;  /* 0xffffffc000687947 */ /* 0x000fea000383ffff */
.L_x_114:
[----:B---3--:R3:W4:Y:S02]  /*a0c0*/  SYNCS.PHASECHK.TRANS64.TRYWAIT P0, [R3+URZ+0x60], R0 ;  /* 0x00006000030075a7 */ /* 0x00872400080011ff */
[----:B----4-:R-:W-:Y:S05]  /*a0d0*/  @!P0 NANOSLEEP.SYNCS 0x989680 ;  /* 0x009896800000895d */ /* 0x010fea0003900000 */
[----:B------:R-:W4:Y:S02]  /*a0e0*/  @!P0 SYNCS.PHASECHK.TRANS64 P0, [R3+URZ+0x60], R0 ;  /* 0x00006000030085a7 */ /* 0x000f2400080010ff */
[----:B----4-:R-:W-:Y:S05]  /*a0f0*/  @!P0 BRA `(.L_x_114) ;  /* 0xfffffffc00f08947 */ /* 0x010fea000383ffff */
[----:B------:R-:W-:Y:S05]  /*a100*/  BRA `(.L_x_113) ;  /* 0xffffffcc00447947 */ /* 0x000fea000383ffff */
.L_x_122:
[----:B---3--:R3:W4:Y:S02]  /*a110*/  SYNCS.PHASECHK.TRANS64.TRYWAIT P0, [R62+URZ+0x60], R5 ;  /* 0x000060053e0075a7 */ /* 0x00872400080011ff */
[----:B----4-:R-:W-:Y:S05]  /*a120*/  @!P0 NANOSLEEP.SYNCS 0x989680 ;  /* 0x009896800000895d */ /* 0x010fea0003900000 */
[----:B------:R-:W4:Y:S02]  /*a130*/  @!P0 SYNCS.PHASECHK.TRANS64 P0, [R62+URZ+0x60], R5 ;  /* 0x000060053e0085a7 */ /* 0x000f2400080010ff */
[----:B----4-:R-:W-:Y:S05]  /*a140*/  @!P0 BRA `(.L_x_122) ;  /* 0xfffffffc00f08947 */ /* 0x010fea000383ffff */
[----:B------:R-:W-:Y:S05]  /*a150*/  BRA `(.L_x_121) ;  /* 0xffffffd800487947 */ /* 0x000fea000383ffff */
.L_x_130:
[----:B---3--:R3:W4:Y:S02]  /*a160*/  SYNCS.PHASECHK.TRANS64.TRYWAIT P0, [R62+URZ+0x60], R5 ;  /* 0x000060053e0075a7 */ /* 0x00872400080011ff */
[----:B----4-:R-:W-:Y:S05]  /*a170*/  @!P0 NANOSLEEP.SYNCS 0x989680 ;  /* 0x009896800000895d */ /* 0x010fea0003900000 */
[----:B------:R-:W4:Y:S02]  /*a180*/  @!P0 SYNCS.PHASECHK.TRANS64 P0, [R62+URZ+0x60], R5 ;  /* 0x000060053e0085a7 */ /* 0x000f2400080010ff */
[----:B----4-:R-:W-:Y:S05]  /*a190*/  @!P0 BRA `(.L_x_130) ;  /* 0xfffffffc00f08947 */ /* 0x010fea000383ffff */
[----:B------:R-:W-:Y:S05]  /*a1a0*/  BRA `(.L_x_129) ;  /* 0xffffffe4004c7947 */ /* 0x000fea000383ffff */
        .weak           $__internal_0_$__cuda_sm10x_tcgen05_guardrail_trap_col_being_dealloced_not_returned_by_alloc
        .type           $__internal_0_$__cuda_sm10x_tcgen05_guardrail_trap_col_being_dealloced_not_returned_by_alloc,@function
        .size           $__internal_0_$__cuda_sm10x_tcgen05_guardrail_trap_col_being_dealloced_not_returned_by_alloc,($__internal_1_$__cuda_sm10x_tcgen05_guardrail_trap_phase_invalid_during_alloc - $__internal_0_$__cuda_sm10x_tcgen05_guardrail_trap_col_being_dealloced_not_returned_by_alloc)
$__internal_0_$__cuda_sm10x_tcgen05_guardrail_trap_col_being_dealloced_not_returned_by_alloc:
[----:B------:R-:W-:Y:S05]  /*a1b0*/  BPT.TRAP 0x1 ;  /* 0x000000040000795c */ /* 0x000fea0000300000 */
[----:B------:R-:W-:-:S04]  /*a1c0*/  HFMA2 R3, -RZ, RZ, 0, 0 ;  /* 0x00000000ff037431 */ /* 0x000fc800000001ff */
[----:B------:R-:W-:Y:S05]  /*a1d0*/  RET.REL.NODEC R2 `(_ZN7cutlass13device_kernelINS_4gemm6kernel13GemmUniversalIN4cute5tupleIJiiiiEEENS1_10collective13CollectiveMmaINS1_35MainloopSm100TmaUmmaWarpSpecializedILi6ELi2ELi4ENS5_IJNS4_1CILi1EEENSA_ILi2EEESB_EEEEENS5_IJNSA_ILi128EEESF_NSA_ILi64EEEEEENS_10bfloat16_tENS5_IJlSB_lEEESI_SJ_NS4_8TiledMMAINS4_8MMA_AtomIJNS4_20SM100_MMA_F16BF16_SSISI_SI_fLi128ELi128ELNS4_4UMMA5MajorE0ELSO_0ELNSN_7ScaleInE0ELSP_0EEEEEENS4_6LayoutINS5_IJSB_SB_SB_EEENS5_IJNSA_ILi0EEESU_SU_EEEEENS5_IJNS4_10UnderscoreESX_SX_EEEEENS4_23SM90_TMA_LOAD_MULTICASTENS4_14ComposedLayoutINS4_7SwizzleILi3ELi4ELi3EEENS4_18smem_ptr_flag_bitsILi16EEENSS_INS5_IJNSA_ILi8EEESG_EEENS5_IJSG_SB_EEEEEEEvNS4_8identityENS4_13SM90_TMA_LOADES1A_vS1B_EENS_8epilogue10collective18CollectiveEpilogueINS1E_23Sm100TmaWarpSpecializedILi4ELi2ELi32ELb1ELb0EEEJSH_NS5_IJNSS_ISF_SB_EENSS_INSA_ILi32EEESB_EEEEESI_SJ_SI_SJ_NS1E_6fusion15FusionCallbacksIS1I_NS1N_17LinearCombinationISI_fSI_fLNS_15FloatRoundStyleE2EEESH_S1M_JEEENS4_5SM1004TMEM4LOAD26SM100_TMEM_LOAD_32dp32b32xES1C_NS11_INS12_ILi2ELi4ELi3EEES15_NSS_INS5_IJS16_S1K_EEENS5_IJS1K_SB_EEEEEEENS4_39AutoVectorizingCopyWithAssumedAlignmentILi128EEENS4_14SM90_TMA_STOREES21_S23_S23_EEEvvEEEEvNT_6ParamsE) ;  /* 0xffffff5c02887950 */ /* 0x000fea0003c3ffff */
        .weak           $__internal_1_$__cuda_sm10x_tcgen05_guardrail_trap_phase_invalid_during_alloc
        .type           $__internal_1_$__cuda_sm10x_tcgen05_guardrail_trap_phase_invalid_during_alloc,@function
        .size           $__internal_1_$__cuda_sm10x_tcgen05_guardrail_trap_phase_invalid_during_alloc,($__internal_2_$__cuda_sm10x_tcgen05_guardrail_trap_unallocated_columns_being_dealloced - $__internal_1_$__cuda_sm10x_tcgen05_guardrail_trap_phase_invalid_during_alloc)
$__internal_1_$__cuda_sm10x_tcgen05_guardrail_trap_phase_invalid_during_alloc:
[----:B------:R-:W-:Y:S05]  /*a1e0*/  BPT.TRAP 0x1 ;  /* 0x000000040000795c */ /* 0x000fea0000300000 */
[----:B------:R-:W-:-:S04]  /*a1f0*/  MOV R5, 0x0 ;  /* 0x0000000000057802 */ /* 0x000fc80000000f00 */
[----:B------:R-:W-:Y:S05]  /*a200*/  RET.REL.NODEC R4 `(_ZN7cutlass13device_kernelINS_4gemm6kernel13GemmUniversalIN4cute5tupleIJiiiiEEENS1_10collective13CollectiveMmaINS1_35MainloopSm100TmaUmmaWarpSpecializedILi6ELi2ELi4ENS5_IJNS4_1CILi1EEENSA_ILi2EEESB_EEEEENS5_IJNSA_ILi128EEESF_NSA_ILi64EEEEEENS_10bfloat16_tENS5_IJlSB_lEEESI_SJ_NS4_8TiledMMAINS4_8MMA_AtomIJNS4_20SM100_MMA_F16BF16_SSISI_SI_fLi128ELi128ELNS4_4UMMA5MajorE0ELSO_0ELNSN_7ScaleInE0ELSP_0EEEEEENS4_6LayoutINS5_IJSB_SB_SB_EEENS5_IJNSA_ILi0EEESU_SU_EEEEENS5_IJNS4_10UnderscoreESX_SX_EEEEENS4_23SM90_TMA_LOAD_MULTICASTENS4_14ComposedLayoutINS4_7SwizzleILi3ELi4ELi3EEENS4_18smem_ptr_flag_bitsILi16EEENSS_INS5_IJNSA_ILi8EEESG_EEENS5_IJSG_SB_EEEEEEEvNS4_8identityENS4_13SM90_TMA_LOADES1A_vS1B_EENS_8epilogue10collective18CollectiveEpilogueINS1E_23Sm100TmaWarpSpecializedILi4ELi2ELi32ELb1ELb0EEEJSH_NS5_IJNSS_ISF_SB_EENSS_INSA_ILi32EEESB_EEEEESI_SJ_SI_SJ_NS1E_6fusion15FusionCallbacksIS1I_NS1N_17LinearCombinationISI_fSI_fLNS_15FloatRoundStyleE2EEESH_S1M_JEEENS4_5SM1004TMEM4LOAD26SM100_TMEM_LOAD_32dp32b32xES1C_NS11_INS12_ILi2ELi4ELi3EEES15_NSS_INS5_IJS16_S1K_EEENS5_IJS1K_SB_EEEEEEENS4_39AutoVectorizingCopyWithAssumedAlignmentILi128EEENS4_14SM90_TMA_STOREES21_S23_S23_EEEvvEEEEvNT_6ParamsE) ;  /* 0xffffff5c047c7950 */ /* 0x000fea0003c3ffff */
        .weak           $__internal_2_$__cuda_sm10x_tcgen05_guardrail_trap_unallocated_columns_being_dealloced
        .type           $__internal_2_$__cuda_sm10x_tcgen05_guardrail_trap_unallocated_columns_being_dealloced,@function
        .size           $__internal_2_$__cuda_sm10x_tcgen05_guardrail_trap_unallocated_columns_being_dealloced,(.L_x_189 - $__internal_2_$__cuda_sm10x_tcgen05_guardrail_trap_unallocated_columns_being_dealloced)
$__internal_2_$__cuda_sm10x_tcgen05_guardrail_trap_unallocated_columns_being_dealloced:
[----:B------:R-:W-:Y:S05]  /*a210*/  BPT.TRAP 0x1 ;  /* 0x000000040000795c */ /* 0x000fea0000300000 */
[----:B------:R-:W-:-:S04]  /*a220*/  HFMA2 R3, -RZ, RZ, 0, 0 ;  /* 0x00000000ff037431 */ /* 0x000fc800000001ff */
[----:B------:R-:W-:Y:S05]  /*a230*/  RET.REL.NODEC R2 `(_ZN7cutlass13device_kernelINS_4gemm6kernel13GemmUniversalIN4cute5tupleIJiiiiEEENS1_10collective13CollectiveMmaINS1_35MainloopSm100TmaUmmaWarpSpecializedILi6ELi2ELi4ENS5_IJNS4_1CILi1EEENSA_ILi2EEESB_EEEEENS5_IJNSA_ILi128EEESF_NSA_ILi64EEEEEENS_10bfloat16_tENS5_IJlSB_lEEESI_SJ_NS4_8TiledMMAINS4_8MMA_AtomIJNS4_20SM100_MMA_F16BF16_SSISI_SI_fLi128ELi128ELNS4_4UMMA5MajorE0ELSO_0ELNSN_7ScaleInE0ELSP_0EEEEEENS4_6LayoutINS5_IJSB_SB_SB_EEENS5_IJNSA_ILi0EEESU_SU_EEEEENS5_IJNS4_10UnderscoreESX_SX_EEEEENS4_23SM90_TMA_LOAD_MULTICASTENS4_14ComposedLayoutINS4_7SwizzleILi3ELi4ELi3EEENS4_18smem_ptr_flag_bitsILi16EEENSS_INS5_IJNSA_ILi8EEESG_EEENS5_IJSG_SB_EEEEEEEvNS4_8identityENS4_13SM90_TMA_LOADES1A_vS1B_EENS_8epilogue10collective18CollectiveEpilogueINS1E_23Sm100TmaWarpSpecializedILi4ELi2ELi32ELb1ELb0EEEJSH_NS5_IJNSS_ISF_SB_EENSS_INSA_ILi32EEESB_EEEEESI_SJ_SI_SJ_NS1E_6fusion15FusionCallbacksIS1I_NS1N_17LinearCombinationISI_fSI_fLNS_15FloatRoundStyleE2EEESH_S1M_JEEENS4_5SM1004TMEM4LOAD26SM100_TMEM_LOAD_32dp32b32xES1C_NS11_INS12_ILi2ELi4ELi3EEES15_NSS_INS5_IJS16_S1K_EEENS5_IJS1K_SB_EEEEEEENS4_39AutoVectorizingCopyWithAssumedAlignmentILi128EEENS4_14SM90_TMA_STOREES21_S23_S23_EEEvvEEEEvNT_6ParamsE) ;  /* 0xffffff5c02707950 */ /* 0x000fea0003c3ffff */
.L_x_188:
[----:B------:R-:W-:-:S00]  /*a240*/  BRA `(.L_x_188) ;  /* 0xfffffffc00fc7947 */ /* 0x000fc0000383ffff */
[----:B------:R-:W-:-:S00]  /*a250*/  NOP ;  /* 0x0000000000007918 */ /* 0x000fc00000000000 */
        /* <DEDUP_REMOVED lines=10> */
.L_x_189:


//--------------------- .nv.global.init           --------------------------
	.section	.nv.global.init,"aw",@progbits
.nv.global.init:
	.type		$str$27,@object
	.size		$str$27,($str$28 - $str$27)
$str$27:
        /*0000*/ 	.byte	0x28, 0x61, 0x64, 0x64, 0x72, 0x65, 0x73, 0x73, 0x20, 0x26, 0x20, 0x6d, 0x61, 0x73, 0x6b, 0x29
        /*0010*/ 	.byte	0x20, 0x3d, 0x3d, 0x20, 0x30, 0x00
	.type		$str$28,@object
	.size		$str$28,($str$26 - $str$28)
$str$28:
        /*0016*/ 	.byte	0x2f, 0x74, 0x6d, 0x70, 0x2f, 0x63, 0x75, 0x74, 0x6c, 0x61, 0x73, 0x73, 0x5f, 0x73, 0x77, 0x65
        /*0026*/ 	.byte	0x65, 0x70, 0x5f, 0x73, 0x72, 0x63, 0x2f, 0x69, 0x6e, 0x63, 0x6c, 0x75, 0x64, 0x65, 0x2f, 0x63
        /*0036*/ 	.byte	0x75, 0x74, 0x65, 0x2f, 0x70, 0x6f, 0x69, 0x6e, 0x74, 0x65, 0x72, 0x5f, 0x66, 0x6c, 0x61, 0x67
        /*0046*/ 	.byte	0x67, 0x65, 0x64, 0x2e, 0x68, 0x70, 0x70, 0x00
	.type		$str$26,@object
	.size		$str$26,($str$25 - $str$26)
$str$26:
        /*004e*/ 	.byte	0x2f, 0x74, 0x6d, 0x70, 0x2f, 0x63, 0x75, 0x74, 0x6c, 0x61, 0x73, 0x73, 0x5f, 0x73, 0x77, 0x65
        /*005e*/ 	.byte	0x65, 0x70, 0x5f, 0x73, 0x72, 0x63, 0x2f, 0x69, 0x6e, 0x63, 0x6c, 0x75, 0x64, 0x65, 0x2f, 0x63
        /*006e*/ 	.byte	0x75, 0x74, 0x65, 0x2f, 0x61, 0x74, 0x6f, 0x6d, 0x2f, 0x63, 0x6f, 0x70, 0x79, 0x5f, 0x74, 0x72
        /*007e*/ 	.byte	0x61, 0x69, 0x74, 0x73, 0x5f, 0x73, 0x6d, 0x31, 0x30, 0x30, 0x2e, 0x68, 0x70, 0x70, 0x00
	.type		$str$25,@object
	.size		$str$25,(__unnamed_1 - $str$25)
$str$25:
        /*008d*/ 	.byte	0x28, 0x28, 0x75, 0x69, 0x6e, 0x74, 0x33, 0x32, 0x5f, 0x74, 0x28, 0x74, 0x68, 0x72, 0x65, 0x61
        /*009d*/ 	.byte	0x64, 0x49, 0x64, 0x78, 0x2e, 0x78, 0x29, 0x20, 0x2f, 0x20, 0x33, 0x32, 0x29, 0x20, 0x25, 0x20
        /*00ad*/ 	.byte	0x34, 0x29, 0x20, 0x3d, 0x3d, 0x20, 0x28, 0x28, 0x28, 0x74, 0x6d, 0x65, 0x6d, 0x5f, 0x61, 0x64
        /*00bd*/ 	.byte	0x64, 0x72, 0x20, 0x3e, 0x3e, 0x20, 0x31, 0x36, 0x29, 0x20, 0x2f, 0x20, 0x33, 0x32, 0x29, 0x20
        /*00cd*/ 	.byte	0x25, 0x20, 0x34, 0x29, 0x00
	.type		__unnamed_1,@object
	.size		__unnamed_1,(__unnamed_2 - __unnamed_1)
__unnamed_1:
        /*00d2*/ 	.byte	0x61, 0x75, 0x74, 0x6f, 0x20, 0x63, 0x75, 0x74, 0x65, 0x3a, 0x3a, 0x61, 0x73, 0x5f, 0x70, 0x6f
        /* <DEDUP_REMOVED lines=24> */
        /*0262*/ 	.byte	0x34, 0x30, 0x39, 0x36, 0x3e, 0x3e, 0x3e, 0x3e, 0x5d, 0x00
	.type		__unnamed_2,@object
	.size		__unnamed_2,(.L_2 - __unnamed_2)
__unnamed_2:
        /* <DEDUP_REMOVED lines=42> */
        /*050c*/ 	.byte	0x3e, 0x3e, 0x5d, 0x00
.L_2:


//--------------------- .nv.shared._ZN7cutlass13device_kernelINS_4gemm6kernel13GemmUniversalIN4cute5tupleIJiiiiEEENS1_10collective13CollectiveMmaINS1_35MainloopSm100TmaUmmaWarpSpecializedILi6ELi2ELi4ENS5_IJNS4_1CILi1EEENSA_ILi2EEESB_EEEEENS5_IJNSA_ILi128EEESF_NSA_ILi64EEEEEENS_10bfloat16_tENS5_IJlSB_lEEESI_SJ_NS4_8TiledMMAINS4_8MMA_AtomIJNS4_20SM100_MMA_F16BF16_SSISI_SI_fLi128ELi128ELNS4_4UMMA5MajorE0ELSO_0ELNSN_7ScaleInE0ELSP_0EEEEEENS4_6LayoutINS5_IJSB_SB_SB_EEENS5_IJNSA_ILi0EEESU_SU_EEEEENS5_IJNS4_10UnderscoreESX_SX_EEEEENS4_23SM90_TMA_LOAD_MULTICASTENS4_14ComposedLayoutINS4_7SwizzleILi3ELi4ELi3EEENS4_18smem_ptr_flag_bitsILi16EEENSS_INS5_IJNSA_ILi8EEESG_EEENS5_IJSG_SB_EEEEEEEvNS4_8identityENS4_13SM90_TMA_LOADES1A_vS1B_EENS_8epilogue10collective18CollectiveEpilogueINS1E_23Sm100TmaWarpSpecializedILi4ELi2ELi32ELb1ELb0EEEJSH_NS5_IJNSS_ISF_SB_EENSS_INSA_ILi32EEESB_EEEEESI_SJ_SI_SJ_NS1E_6fusion15FusionCallbacksIS1I_NS1N_17LinearCombinationISI_fSI_fLNS_15FloatRoundStyleE2EEESH_S1M_JEEENS4_5SM1004TMEM4LOAD26SM100_TMEM_LOAD_32dp32b32xES1C_NS11_INS12_ILi2ELi4ELi3EEES15_NSS_INS5_IJS16_S1K_EEENS5_IJS1K_SB_EEEEEEENS4_39AutoVectorizingCopyWithAssumedAlignmentILi128EEENS4_14SM90_TMA_STOREES21_S23_S23_EEEvvEEEEvNT_6ParamsE --------------------------
	.section	.nv.shared._ZN7cutlass13device_kernelINS_4gemm6kernel13GemmUniversalIN4cute5tupleIJiiiiEEENS1_10collective13CollectiveMmaINS1_35MainloopSm100TmaUmmaWarpSpecializedILi6ELi2ELi4ENS5_IJNS4_1CILi1EEENSA_ILi2EEESB_EEEEENS5_IJNSA_ILi128EEESF_NSA_ILi64EEEEEENS_10bfloat16_tENS5_IJlSB_lEEESI_SJ_NS4_8TiledMMAINS4_8MMA_AtomIJNS4_20SM100_MMA_F16BF16_SSISI_SI_fLi128ELi128ELNS4_4UMMA5MajorE0ELSO_0ELNSN_7ScaleInE0ELSP_0EEEEEENS4_6LayoutINS5_IJSB_SB_SB_EEENS5_IJNSA_ILi0EEESU_SU_EEEEENS5_IJNS4_10UnderscoreESX_SX_EEEEENS4_23SM90_TMA_LOAD_MULTICASTENS4_14ComposedLayoutINS4_7SwizzleILi3ELi4ELi3EEENS4_18smem_ptr_flag_bitsILi16EEENSS_INS5_IJNSA_ILi8EEESG_EEENS5_IJSG_SB_EEEEEEEvNS4_8identityENS4_13SM90_TMA_LOADES1A_vS1B_EENS_8epilogue10collective18CollectiveEpilogueINS1E_23Sm100TmaWarpSpecializedILi4ELi2ELi32ELb1ELb0EEEJSH_NS5_IJNSS_ISF_SB_EENSS_INSA_ILi32EEESB_EEEEESI_SJ_SI_SJ_NS1E_6fusion15FusionCallbacksIS1I_NS1N_17LinearCombinationISI_fSI_fLNS_15FloatRoundStyleE2EEESH_S1M_JEEENS4_5SM1004TMEM4LOAD26SM100_TMEM_LOAD_32dp32b32xES1C_NS11_INS12_ILi2ELi4ELi3EEES15_NSS_INS5_IJS16_S1K_EEENS5_IJS1K_SB_EEEEEEENS4_39AutoVectorizingCopyWithAssumedAlignmentILi128EEENS4_14SM90_TMA_STOREES21_S23_S23_EEEvvEEEEvNT_6ParamsE,"aw",@nobits
	.sectionflags	@""
	.align	16
	.zero		1024


//--------------------- .nv.shared.reserved.0     --------------------------
	.section	.nv.shared.reserved.0,"aw",@nobits
	.weak		__nv_reservedSMEM_offset_0_alias
	.size		__nv_reservedSMEM_offset_0_alias, 0, 64
	.other		__nv_reservedSMEM_offset_0_alias,@"STO_CUDA_RESERVED_SHARED STV_DEFAULT"
__nv_reservedSMEM_offset_0_alias:
	.zero		0
.nv.shared.reserved.0:
	.zero		64
	.weak		__nv_reservedSMEM_tcgen05_partition
	.type		__nv_reservedSMEM_tcgen05_partition,@object
	.size		__nv_reservedSMEM_tcgen05_partition,(.L_0 - __nv_reservedSMEM_tcgen05_partition)
__nv_reservedSMEM_tcgen05_partition:
	.zero		32
.L_0:


//--------------------- .nv.global                --------------------------
	.section	.nv.global,"aw",@nobits
.nv.global:
	.type		_ZN39_INTERNAL_5baeed88_4_k_cu_02b44ecb_69414cute1_E,@object
	.size		_ZN39_INTERNAL_5baeed88_4_k_cu_02b44ecb_69414cute1_E,(_ZN39_INTERNAL_5baeed88_4_k_cu_02b44ecb_69414cuda3std3__45__cpo6cbeginE - _ZN39_INTERNAL_5baeed88_4_k_cu_02b44ecb_69414cute1_E)
_ZN39_INTERNAL_5baeed88_4_k_cu_02b44ecb_69414cute1_E:
	.zero		1
	.type		_ZN39_INTERNAL_5baeed88_4_k_cu_02b44ecb_69414cuda3std3__45__cpo6cbeginE,@object
	.size		_ZN39_INTERNAL_5baeed88_4_k_cu_02b44ecb_69414cuda3std3__45__cpo6cbeginE,(_ZN39_INTERNAL_5baeed88_4_k_cu_02b44ecb_69414cuda3std3__48in_placeE - _ZN39_INTERNAL_5baeed88_4_k_cu_02b44ecb_69414cuda3std3__45__cpo6cbeginE)
_ZN39_INTERNAL_5baeed88_4_k_cu_02b44ecb_69414cuda3std3__45__cpo6cbeginE:
	.zero		1
	.type		_ZN39_INTERNAL_5baeed88_4_k_cu_02b44ecb_69414cuda3std3__48in_placeE,@object
	.size		_ZN39_INTERNAL_5baeed88_4_k_cu_02b44ecb_69414cuda3std3__48in_placeE,(_ZN39_INTERNAL_5baeed88_4_k_cu_02b44ecb_69414cuda3std6ranges3__45__cpo9iter_moveE - _ZN39_INTERNAL_5baeed88_4_k_cu_02b44ecb_69414cuda3std3__48in_placeE)
_ZN39_INTERNAL_5baeed88_4_k_cu_02b44ecb_69414cuda3std3__48in_placeE:
	.zero		1
	.type		_ZN39_INTERNAL_5baeed88_4_k_cu_02b44ecb_69414cuda3std6ranges3__45__cpo9iter_moveE,@object
	.size		_ZN39_INTERNAL_5baeed88_4_k_cu_02b44ecb_69414cuda3std6ranges3__45__cpo9iter_moveE,(_ZN39_INTERNAL_5baeed88_4_k_cu_02b44ecb_69414cuda3std3__45__cpo5beginE - _ZN39_INTERNAL_5baeed88_4_k_cu_02b44ecb_69414cuda3std6ranges3__45__cpo9iter_moveE)
_ZN39_INTERNAL_5baeed88_4_k_cu_02b44ecb_69414cuda3std6ranges3__45__cpo9iter_moveE:
	.zero		1
	.type		_ZN39_INTERNAL_5baeed88_4_k_cu_02b44ecb_69414cuda3std3__45__cpo5beginE,@object
	.size		_ZN39_INTERNAL_5baeed88_4_k_cu_02b44ecb_69414cuda3std3__45__cpo5beginE,(_ZN39_INTERNAL_5baeed88_4_k_cu_02b44ecb_69414cuda3std3__441_GLOBAL__N__5baeed88_4_k_cu_02b44ecb_69416ignoreE - _ZN39_INTERNAL_5baeed88_4_k_cu_02b44ecb_69414cuda3std3__45__cpo5beginE)
_ZN39_INTERNAL_5baeed88_4_k_cu_02b44ecb_69414cuda3std3__45__cpo5beginE:
	.zero		1
	.type		_ZN39_INTERNAL_5baeed88_4_k_cu_02b44ecb_69414cuda3std3__441_GLOBAL__N__5baeed88_4_k_cu_02b44ecb_69416ignoreE,@object
	.size		_ZN39_INTERNAL_5baeed88_4_k_cu_02b44ecb_69414cuda3std3__441_GLOBAL__N__5baeed88_4_k_cu_02b44ecb_69416ignoreE,(_ZN39_INTERNAL_5baeed88_4_k_cu_02b44ecb_69414cute7productE - _ZN39_INTERNAL_5baeed88_4_k_cu_02b44ecb_69414cuda3std3__441_GLOBAL__N__5baeed88_4_k_cu_02b44ecb_69416ignoreE)
_ZN39_INTERNAL_5baeed88_4_k_cu_02b44ecb_69414cuda3std3__441_GLOBAL__N__5baeed88_4_k_cu_02b44ecb_69416ignoreE:
	.zero		1
	.type		_ZN39_INTERNAL_5baeed88_4_k_cu_02b44ecb_69414cute7productE,@object
	.size		_ZN39_INTERNAL_5baeed88_4_k_cu_02b44ecb_69414cute7productE,(_ZN39_INTERNAL_5baeed88_4_k_cu_02b44ecb_69414cuda3std3__45__cpo3endE - _ZN39_INTERNAL_5baeed88_4_k_cu_02b44ecb_69414cute7productE)
_ZN39_INTERNAL_5baeed88_4_k_cu_02b44ecb_69414cute7productE:
	.zero		1
	.type		_ZN39_INTERNAL_5baeed88_4_k_cu_02b44ecb_69414cuda3std3__45__cpo3endE,@object
	.size		_ZN39_INTERNAL_5baeed88_4_k_cu_02b44ecb_69414cuda3std3__45__cpo3endE,(_ZN39_INTERNAL_5baeed88_4_k_cu_02b44ecb_69414cuda3std3__419piecewise_constructE - _ZN39_INTERNAL_5baeed88_4_k_cu_02b44ecb_69414cuda3std3__45__cpo3endE)
_ZN39_INTERNAL_5baeed88_4_k_cu_02b44ecb_69414cuda3std3__45__cpo3endE:
	.zero		1
	.type		_ZN39_INTERNAL_5baeed88_4_k_cu_02b44ecb_69414cuda3std3__419piecewise_constructE,@object
	.size		_ZN39_INTERNAL_5baeed88_4_k_cu_02b44ecb_69414cuda3std3__419piecewise_constructE,(_ZN39_INTERNAL_5baeed88_4_k_cu_02b44ecb_69414cuda3std3__45__cpo4cendE - _ZN39_INTERNAL_5baeed88_4_k_cu_02b44ecb_69414cuda3std3__419piecewise_constructE)
_ZN39_INTERNAL_5baeed88_4_k_cu_02b44ecb_69414cuda3std3__419piecewise_constructE:
	.zero		1
	.type		_ZN39_INTERNAL_5baeed88_4_k_cu_02b44ecb_69414cuda3std3__45__cpo4cendE,@object
	.size		_ZN39_INTERNAL_5baeed88_4_k_cu_02b44ecb_69414cuda3std3__45__cpo4cendE,(_ZN39_INTERNAL_5baeed88_4_k_cu_02b44ecb_69414cuda3std6ranges3__45__cpo4swapE - _ZN39_INTERNAL_5baeed88_4_k_cu_02b44ecb_69414cuda3std3__45__cpo4cendE)
_ZN39_INTERNAL_5baeed88_4_k_cu_02b44ecb_69414cuda3std3__45__cpo4cendE:
	.zero		1
	.type		_ZN39_INTERNAL_5baeed88_4_k_cu_02b44ecb_69414cuda3std6ranges3__45__cpo4swapE,@object
	.size		_ZN39_INTERNAL_5baeed88_4_k_cu_02b44ecb_69414cuda3std6ranges3__45__cpo4swapE,(.L_10 - _ZN39_INTERNAL_5baeed88_4_k_cu_02b44ecb_69414cuda3std6ranges3__45__cpo4swapE)
_ZN39_INTERNAL_5baeed88_4_k_cu_02b44ecb_69414cuda3std6ranges3__45__cpo4swapE:
	.zero		1
.L_10:


//--------------------- .nv.constant0._ZN7cutlass13device_kernelINS_4gemm6kernel13GemmUniversalIN4cute5tupleIJiiiiEEENS1_10collective13CollectiveMmaINS1_35MainloopSm100TmaUmmaWarpSpecializedILi6ELi2ELi4ENS5_IJNS4_1CILi1EEENSA_ILi2EEESB_EEEEENS5_IJNSA_ILi128EEESF_NSA_ILi64EEEEEENS_10bfloat16_tENS5_IJlSB_lEEESI_SJ_NS4_8TiledMMAINS4_8MMA_AtomIJNS4_20SM100_MMA_F16BF16_SSISI_SI_fLi128ELi128ELNS4_4UMMA5MajorE0ELSO_0ELNSN_7ScaleInE0ELSP_0EEEEEENS4_6LayoutINS5_IJSB_SB_SB_EEENS5_IJNSA_ILi0EEESU_SU_EEEEENS5_IJNS4_10UnderscoreESX_SX_EEEEENS4_23SM90_TMA_LOAD_MULTICASTENS4_14ComposedLayoutINS4_7SwizzleILi3ELi4ELi3EEENS4_18smem_ptr_flag_bitsILi16EEENSS_INS5_IJNSA_ILi8EEESG_EEENS5_IJSG_SB_EEEEEEEvNS4_8identityENS4_13SM90_TMA_LOADES1A_vS1B_EENS_8epilogue10collective18CollectiveEpilogueINS1E_23Sm100TmaWarpSpecializedILi4ELi2ELi32ELb1ELb0EEEJSH_NS5_IJNSS_ISF_SB_EENSS_INSA_ILi32EEESB_EEEEESI_SJ_SI_SJ_NS1E_6fusion15FusionCallbacksIS1I_NS1N_17LinearCombinationISI_fSI_fLNS_15FloatRoundStyleE2EEESH_S1M_JEEENS4_5SM1004TMEM4LOAD26SM100_TMEM_LOAD_32dp32b32xES1C_NS11_INS12_ILi2ELi4ELi3EEES15_NSS_INS5_IJS16_S1K_EEENS5_IJS1K_SB_EEEEEEENS4_39AutoVectorizingCopyWithAssumedAlignmentILi128EEENS4_14SM90_TMA_STOREES21_S23_S23_EEEvvEEEEvNT_6ParamsE --------------------------
	.section	.nv.constant0._ZN7cutlass13device_kernelINS_4gemm6kernel13GemmUniversalIN4cute5tupleIJiiiiEEENS1_10collective13CollectiveMmaINS1_35MainloopSm100TmaUmmaWarpSpecializedILi6ELi2ELi4ENS5_IJNS4_1CILi1EEENSA_ILi2EEESB_EEEEENS5_IJNSA_ILi128EEESF_NSA_ILi64EEEEEENS_10bfloat16_tENS5_IJlSB_lEEESI_SJ_NS4_8TiledMMAINS4_8MMA_AtomIJNS4_20SM100_MMA_F16BF16_SSISI_SI_fLi128ELi128ELNS4_4UMMA5MajorE0ELSO_0ELNSN_7ScaleInE0ELSP_0EEEEEENS4_6LayoutINS5_IJSB_SB_SB_EEENS5_IJNSA_ILi0EEESU_SU_EEEEENS5_IJNS4_10UnderscoreESX_SX_EEEEENS4_23SM90_TMA_LOAD_MULTICASTENS4_14ComposedLayoutINS4_7SwizzleILi3ELi4ELi3EEENS4_18smem_ptr_flag_bitsILi16EEENSS_INS5_IJNSA_ILi8EEESG_EEENS5_IJSG_SB_EEEEEEEvNS4_8identityENS4_13SM90_TMA_LOADES1A_vS1B_EENS_8epilogue10collective18CollectiveEpilogueINS1E_23Sm100TmaWarpSpecializedILi4ELi2ELi32ELb1ELb0EEEJSH_NS5_IJNSS_ISF_SB_EENSS_INSA_ILi32EEESB_EEEEESI_SJ_SI_SJ_NS1E_6fusion15FusionCallbacksIS1I_NS1N_17LinearCombinationISI_fSI_fLNS_15FloatRoundStyleE2EEESH_S1M_JEEENS4_5SM1004TMEM4LOAD26SM100_TMEM_LOAD_32dp32b32xES1C_NS11_INS12_ILi2ELi4ELi3EEES15_NSS_INS5_IJS16_S1K_EEENS5_IJS1K_SB_EEEEEEENS4_39AutoVectorizingCopyWithAssumedAlignmentILi128EEENS4_14SM90_TMA_STOREES21_S23_S23_EEEvvEEEEvNT_6ParamsE,"a",@progbits
	.sectionflags	@""
	.align	4
.nv.constant0._ZN7cutlass13device_kernelINS_4gemm6kernel13GemmUniversalIN4cute5tupleIJiiiiEEENS1_10collective13CollectiveMmaINS1_35MainloopSm100TmaUmmaWarpSpecializedILi6ELi2ELi4ENS5_IJNS4_1CILi1EEENSA_ILi2EEESB_EEEEENS5_IJNSA_ILi128EEESF_NSA_ILi64EEEEEENS_10bfloat16_tENS5_IJlSB_lEEESI_SJ_NS4_8TiledMMAINS4_8MMA_AtomIJNS4_20SM100_MMA_F16BF16_SSISI_SI_fLi128ELi128ELNS4_4UMMA5MajorE0ELSO_0ELNSN_7ScaleInE0ELSP_0EEEEEENS4_6LayoutINS5_IJSB_SB_SB_EEENS5_IJNSA_ILi0EEESU_SU_EEEEENS5_IJNS4_10UnderscoreESX_SX_EEEEENS4_23SM90_TMA_LOAD_MULTICASTENS4_14ComposedLayoutINS4_7SwizzleILi3ELi4ELi3EEENS4_18smem_ptr_flag_bitsILi16EEENSS_INS5_IJNSA_ILi8EEESG_EEENS5_IJSG_SB_EEEEEEEvNS4_8identityENS4_13SM90_TMA_LOADES1A_vS1B_EENS_8epilogue10collective18CollectiveEpilogueINS1E_23Sm100TmaWarpSpecializedILi4ELi2ELi32ELb1ELb0EEEJSH_NS5_IJNSS_ISF_SB_EENSS_INSA_ILi32EEESB_EEEEESI_SJ_SI_SJ_NS1E_6fusion15FusionCallbacksIS1I_NS1N_17LinearCombinationISI_fSI_fLNS_15FloatRoundStyleE2EEESH_S1M_JEEENS4_5SM1004TMEM4LOAD26SM100_TMEM_LOAD_32dp32b32xES1C_NS11_INS12_ILi2ELi4ELi3EEES15_NSS_INS5_IJS16_S1K_EEENS5_IJS1K_SB_EEEEEEENS4_39AutoVectorizingCopyWithAssumedAlignmentILi128EEENS4_14SM90_TMA_STOREES21_S23_S23_EEEvvEEEEvNT_6ParamsE:
	.zero		2944


//--------------------- SYMBOLS --------------------------

	.type		.nv.reservedSmem.offset0,@object
	.size		.nv.reservedSmem.offset0,0x4
	.type		.nv.reservedSmem.cap,@object
	.size		.nv.reservedSmem.cap,0x4
	.type		__assertfail,@function
